//
// Generated by NVIDIA NVVM Compiler
//
// Compiler Build ID: CL-36424714
// Cuda compilation tools, release 13.0, V13.0.88
// Based on NVVM 20.0.0
//

.version 9.0
.target sm_100
.address_size 64

	// .globl	_Z12resizeKernelP6uchar3S0_iiii

.visible .entry _Z12resizeKernelP6uchar3S0_iiii(
	.param .u64 .ptr .align 1 _Z12resizeKernelP6uchar3S0_iiii_param_0,
	.param .u64 .ptr .align 1 _Z12resizeKernelP6uchar3S0_iiii_param_1,
	.param .u32 _Z12resizeKernelP6uchar3S0_iiii_param_2,
	.param .u32 _Z12resizeKernelP6uchar3S0_iiii_param_3,
	.param .u32 _Z12resizeKernelP6uchar3S0_iiii_param_4,
	.param .u32 _Z12resizeKernelP6uchar3S0_iiii_param_5
)
{
	.reg .pred 	%p<4>;
	.reg .b16 	%rs<13>;
	.reg .b32 	%r<33>;
	.reg .b32 	%f<46>;
	.reg .b64 	%rd<15>;

	ld.param.u64 	%rd1, [_Z12resizeKernelP6uchar3S0_iiii_param_0];
	ld.param.u64 	%rd2, [_Z12resizeKernelP6uchar3S0_iiii_param_1];
	ld.param.u32 	%r3, [_Z12resizeKernelP6uchar3S0_iiii_param_2];
	ld.param.u32 	%r4, [_Z12resizeKernelP6uchar3S0_iiii_param_3];
	ld.param.u32 	%r5, [_Z12resizeKernelP6uchar3S0_iiii_param_4];
	ld.param.u32 	%r7, [_Z12resizeKernelP6uchar3S0_iiii_param_5];
	mov.u32 	%r8, %ctaid.x;
	mov.u32 	%r9, %ntid.x;
	mov.u32 	%r10, %tid.x;
	mad.lo.s32 	%r1, %r8, %r9, %r10;
	mov.u32 	%r11, %ctaid.y;
	mov.u32 	%r12, %ntid.y;
	mov.u32 	%r13, %tid.y;
	mad.lo.s32 	%r14, %r11, %r12, %r13;
	setp.ge.s32 	%p1, %r1, %r5;
	setp.ge.s32 	%p2, %r14, %r7;
	or.pred  	%p3, %p1, %p2;
	@%p3 bra 	$L__BB0_2;
	cvta.to.global.u64 	%rd3, %rd1;
	cvta.to.global.u64 	%rd4, %rd2;
	cvt.rn.f32.s32 	%f1, %r1;
	cvt.rn.f32.s32 	%f2, %r3;
	mul.f32 	%f3, %f1, %f2;
	cvt.rn.f32.s32 	%f4, %r5;
	div.rn.f32 	%f5, %f3, %f4;
	cvt.rn.f32.u32 	%f6, %r14;
	cvt.rn.f32.s32 	%f7, %r4;
	mul.f32 	%f8, %f6, %f7;
	cvt.rn.f32.u32 	%f9, %r7;
	div.rn.f32 	%f10, %f8, %f9;
	cvt.rzi.s32.f32 	%r15, %f5;
	cvt.rzi.s32.f32 	%r16, %f10;
	add.s32 	%r17, %r15, 1;
	add.s32 	%r18, %r3, -1;
	min.s32 	%r19, %r17, %r18;
	add.s32 	%r20, %r16, 1;
	add.s32 	%r21, %r4, -1;
	min.s32 	%r22, %r20, %r21;
	cvt.rn.f32.s32 	%f11, %r15;
	sub.f32 	%f12, %f5, %f11;
	cvt.rn.f32.s32 	%f13, %r16;
	sub.f32 	%f14, %f10, %f13;
	mul.lo.s32 	%r23, %r16, %r3;
	add.s32 	%r24, %r23, %r15;
	mul.wide.s32 	%rd5, %r24, 3;
	add.s64 	%rd6, %rd3, %rd5;
	ld.global.u8 	%rs1, [%rd6];
	ld.global.u8 	%rs2, [%rd6+1];
	ld.global.u8 	%rs3, [%rd6+2];
	add.s32 	%r25, %r23, %r19;
	mul.wide.s32 	%rd7, %r25, 3;
	add.s64 	%rd8, %rd3, %rd7;
	ld.global.u8 	%rs4, [%rd8];
	ld.global.u8 	%rs5, [%rd8+1];
	ld.global.u8 	%rs6, [%rd8+2];
	mul.lo.s32 	%r26, %r22, %r3;
	add.s32 	%r27, %r26, %r15;
	mul.wide.s32 	%rd9, %r27, 3;
	add.s64 	%rd10, %rd3, %rd9;
	ld.global.u8 	%rs7, [%rd10];
	ld.global.u8 	%rs8, [%rd10+1];
	ld.global.u8 	%rs9, [%rd10+2];
	add.s32 	%r28, %r26, %r19;
	mul.wide.s32 	%rd11, %r28, 3;
	add.s64 	%rd12, %rd3, %rd11;
	ld.global.u8 	%rs10, [%rd12];
	ld.global.u8 	%rs11, [%rd12+1];
	ld.global.u8 	%rs12, [%rd12+2];
	mov.f32 	%f15, 0f3F800000;
	sub.f32 	%f16, %f15, %f12;
	sub.f32 	%f17, %f15, %f14;
	mul.f32 	%f18, %f16, %f17;
	cvt.rn.f32.u16 	%f19, %rs1;
	mul.f32 	%f20, %f12, %f17;
	cvt.rn.f32.u16 	%f21, %rs4;
	mul.f32 	%f22, %f20, %f21;
	fma.rn.f32 	%f23, %f18, %f19, %f22;
	mul.f32 	%f24, %f16, %f14;
	cvt.rn.f32.u16 	%f25, %rs7;
	fma.rn.f32 	%f26, %f24, %f25, %f23;
	mul.f32 	%f27, %f12, %f14;
	cvt.rn.f32.u16 	%f28, %rs10;
	fma.rn.f32 	%f29, %f27, %f28, %f26;
	cvt.rzi.u32.f32 	%r29, %f29;
	cvt.rn.f32.u16 	%f30, %rs2;
	cvt.rn.f32.u16 	%f31, %rs5;
	mul.f32 	%f32, %f20, %f31;
	fma.rn.f32 	%f33, %f18, %f30, %f32;
	cvt.rn.f32.u16 	%f34, %rs8;
	fma.rn.f32 	%f35, %f24, %f34, %f33;
	cvt.rn.f32.u16 	%f36, %rs11;
	fma.rn.f32 	%f37, %f27, %f36, %f35;
	cvt.rzi.u32.f32 	%r30, %f37;
	cvt.rn.f32.u16 	%f38, %rs3;
	cvt.rn.f32.u16 	%f39, %rs6;
	mul.f32 	%f40, %f20, %f39;
	fma.rn.f32 	%f41, %f18, %f38, %f40;
	cvt.rn.f32.u16 	%f42, %rs9;
	fma.rn.f32 	%f43, %f24, %f42, %f41;
	cvt.rn.f32.u16 	%f44, %rs12;
	fma.rn.f32 	%f45, %f27, %f44, %f43;
	cvt.rzi.u32.f32 	%r31, %f45;
	mad.lo.s32 	%r32, %r5, %r14, %r1;
	mul.wide.s32 	%rd13, %r32, 3;
	add.s64 	%rd14, %rd4, %rd13;
	st.global.u8 	[%rd14], %r29;
	st.global.u8 	[%rd14+1], %r30;
	st.global.u8 	[%rd14+2], %r31;
$L__BB0_2:
	ret;

}
	// .globl	_Z15normalizeKernelP6uchar3Pfiif
.visible .entry _Z15normalizeKernelP6uchar3Pfiif(
	.param .u64 .ptr .align 1 _Z15normalizeKernelP6uchar3Pfiif_param_0,
	.param .u64 .ptr .align 1 _Z15normalizeKernelP6uchar3Pfiif_param_1,
	.param .u32 _Z15normalizeKernelP6uchar3Pfiif_param_2,
	.param .u32 _Z15normalizeKernelP6uchar3Pfiif_param_3,
	.param .f32 _Z15normalizeKernelP6uchar3Pfiif_param_4
)
{
	.reg .pred 	%p<4>;
	.reg .b16 	%rs<4>;
	.reg .b32 	%r<15>;
	.reg .b32 	%f<8>;
	.reg .b64 	%rd<9>;

	ld.param.u64 	%rd1, [_Z15normalizeKernelP6uchar3Pfiif_param_0];
	ld.param.u64 	%rd2, [_Z15normalizeKernelP6uchar3Pfiif_param_1];
	ld.param.u32 	%r3, [_Z15normalizeKernelP6uchar3Pfiif_param_2];
	ld.param.u32 	%r4, [_Z15normalizeKernelP6uchar3Pfiif_param_3];
	ld.param.f32 	%f1, [_Z15normalizeKernelP6uchar3Pfiif_param_4];
	mov.u32 	%r6, %ctaid.x;
	mov.u32 	%r7, %ntid.x;
	mov.u32 	%r8, %tid.x;
	mad.lo.s32 	%r1, %r6, %r7, %r8;
	mov.u32 	%r9, %ctaid.y;
	mov.u32 	%r10, %ntid.y;
	mov.u32 	%r11, %tid.y;
	mad.lo.s32 	%r12, %r9, %r10, %r11;
	setp.ge.s32 	%p1, %r1, %r3;
	setp.ge.s32 	%p2, %r12, %r4;
	or.pred  	%p3, %p1, %p2;
	@%p3 bra 	$L__BB1_2;
	cvta.to.global.u64 	%rd3, %rd1;
	cvta.to.global.u64 	%rd4, %rd2;
	mad.lo.s32 	%r13, %r3, %r12, %r1;
	mul.wide.s32 	%rd5, %r13, 3;
	add.s64 	%rd6, %rd3, %rd5;
	ld.global.u8 	%rs1, [%rd6];
	ld.global.u8 	%rs2, [%rd6+1];
	ld.global.u8 	%rs3, [%rd6+2];
	cvt.rn.f32.u16 	%f2, %rs1;
	mul.f32 	%f3, %f1, %f2;
	mul.lo.s32 	%r14, %r13, 3;
	mul.wide.s32 	%rd7, %r14, 4;
	add.s64 	%rd8, %rd4, %rd7;
	st.global.f32 	[%rd8], %f3;
	cvt.rn.f32.u16 	%f4, %rs2;
	mul.f32 	%f5, %f1, %f4;
	st.global.f32 	[%rd8+4], %f5;
	cvt.rn.f32.u16 	%f6, %rs3;
	mul.f32 	%f7, %f1, %f6;
	st.global.f32 	[%rd8+8], %f7;
$L__BB1_2:
	ret;

}
	// .globl	_Z14hwcToChwKernelPfS_ii
.visible .entry _Z14hwcToChwKernelPfS_ii(
	.param .u64 .ptr .align 1 _Z14hwcToChwKernelPfS_ii_param_0,
	.param .u64 .ptr .align 1 _Z14hwcToChwKernelPfS_ii_param_1,
	.param .u32 _Z14hwcToChwKernelPfS_ii_param_2,
	.param .u32 _Z14hwcToChwKernelPfS_ii_param_3
)
{
	.reg .pred 	%p<4>;
	.reg .b32 	%r<16>;
	.reg .b32 	%f<4>;
	.reg .b64 	%rd<12>;

	ld.param.u64 	%rd1, [_Z14hwcToChwKernelPfS_ii_param_0];
	ld.param.u64 	%rd2, [_Z14hwcToChwKernelPfS_ii_param_1];
	ld.param.u32 	%r3, [_Z14hwcToChwKernelPfS_ii_param_2];
	ld.param.u32 	%r5, [_Z14hwcToChwKernelPfS_ii_param_3];
	mov.u32 	%r6, %ctaid.x;
	mov.u32 	%r7, %ntid.x;
	mov.u32 	%r8, %tid.x;
	mad.lo.s32 	%r1, %r6, %r7, %r8;
	mov.u32 	%r9, %ctaid.y;
	mov.u32 	%r10, %ntid.y;
	mov.u32 	%r11, %tid.y;
	mad.lo.s32 	%r12, %r9, %r10, %r11;
	setp.ge.s32 	%p1, %r1, %r3;
	setp.ge.s32 	%p2, %r12, %r5;
	or.pred  	%p3, %p1, %p2;
	@%p3 bra 	$L__BB2_2;
	cvta.to.global.u64 	%rd3, %rd1;
	cvta.to.global.u64 	%rd4, %rd2;
	mad.lo.s32 	%r13, %r3, %r12, %r1;
	mul.lo.s32 	%r14, %r13, 3;
	mul.wide.s32 	%rd5, %r14, 4;
	add.s64 	%rd6, %rd3, %rd5;
	ld.global.f32 	%f1, [%rd6];
	mul.wide.s32 	%rd7, %r13, 4;
	add.s64 	%rd8, %rd4, %rd7;
	st.global.f32 	[%rd8], %f1;
	ld.global.f32 	%f2, [%rd6+4];
	mul.lo.s32 	%r15, %r5, %r3;
	mul.wide.s32 	%rd9, %r15, 4;
	add.s64 	%rd10, %rd8, %rd9;
	st.global.f32 	[%rd10], %f2;
	ld.global.f32 	%f3, [%rd6+8];
	add.s64 	%rd11, %rd10, %rd9;
	st.global.f32 	[%rd11], %f3;
$L__BB2_2:
	ret;

}
	// .globl	_Z14padImageKernelPfS_iiiiiif
.visible .entry _Z14padImageKernelPfS_iiiiiif(
	.param .u64 .ptr .align 1 _Z14padImageKernelPfS_iiiiiif_param_0,
	.param .u64 .ptr .align 1 _Z14padImageKernelPfS_iiiiiif_param_1,
	.param .u32 _Z14padImageKernelPfS_iiiiiif_param_2,
	.param .u32 _Z14padImageKernelPfS_iiiiiif_param_3,
	.param .u32 _Z14padImageKernelPfS_iiiiiif_param_4,
	.param .u32 _Z14padImageKernelPfS_iiiiiif_param_5,
	.param .u32 _Z14padImageKernelPfS_iiiiiif_param_6,
	.param .u32 _Z14padImageKernelPfS_iiiiiif_param_7,
	.param .f32 _Z14padImageKernelPfS_iiiiiif_param_8
)
{
	.reg .pred 	%p<11>;
	.reg .b32 	%r<27>;
	.reg .b32 	%f<5>;
	.reg .b64 	%rd<11>;

	ld.param.u64 	%rd2, [_Z14padImageKernelPfS_iiiiiif_param_0];
	ld.param.u64 	%rd3, [_Z14padImageKernelPfS_iiiiiif_param_1];
	ld.param.u32 	%r3, [_Z14padImageKernelPfS_iiiiiif_param_2];
	ld.param.u32 	%r4, [_Z14padImageKernelPfS_iiiiiif_param_3];
	ld.param.u32 	%r5, [_Z14padImageKernelPfS_iiiiiif_param_4];
	ld.param.u32 	%r8, [_Z14padImageKernelPfS_iiiiiif_param_5];
	ld.param.u32 	%r6, [_Z14padImageKernelPfS_iiiiiif_param_6];
	ld.param.u32 	%r7, [_Z14padImageKernelPfS_iiiiiif_param_7];
	ld.param.f32 	%f1, [_Z14padImageKernelPfS_iiiiiif_param_8];
	cvta.to.global.u64 	%rd1, %rd3;
	mov.u32 	%r10, %ctaid.x;
	mov.u32 	%r11, %ntid.x;
	mov.u32 	%r12, %tid.x;
	mad.lo.s32 	%r1, %r10, %r11, %r12;
	mov.u32 	%r13, %ctaid.y;
	mov.u32 	%r14, %ntid.y;
	mov.u32 	%r15, %tid.y;
	mad.lo.s32 	%r16, %r13, %r14, %r15;
	setp.ge.s32 	%p1, %r1, %r5;
	setp.ge.s32 	%p2, %r16, %r8;
	or.pred  	%p3, %p1, %p2;
	@%p3 bra 	$L__BB3_4;
	setp.ge.s32 	%p4, %r1, %r7;
	add.s32 	%r17, %r7, %r3;
	setp.lt.s32 	%p5, %r1, %r17;
	setp.ge.s32 	%p6, %r16, %r6;
	and.pred  	%p7, %p4, %p6;
	and.pred  	%p8, %p7, %p5;
	add.s32 	%r18, %r6, %r4;
	setp.lt.s32 	%p9, %r16, %r18;
	and.pred  	%p10, %p8, %p9;
	@%p10 bra 	$L__BB3_3;
	mad.lo.s32 	%r25, %r5, %r16, %r1;
	mul.lo.s32 	%r26, %r25, 3;
	mul.wide.s32 	%rd9, %r26, 4;
	add.s64 	%rd10, %rd1, %rd9;
	st.global.f32 	[%rd10], %f1;
	st.global.f32 	[%rd10+4], %f1;
	st.global.f32 	[%rd10+8], %f1;
	bra.uni 	$L__BB3_4;
$L__BB3_3:
	sub.s32 	%r19, %r1, %r7;
	sub.s32 	%r20, %r16, %r6;
	mad.lo.s32 	%r21, %r20, %r3, %r19;
	mul.lo.s32 	%r22, %r21, 3;
	mad.lo.s32 	%r23, %r5, %r16, %r1;
	mul.lo.s32 	%r24, %r23, 3;
	cvta.to.global.u64 	%rd4, %rd2;
	mul.wide.s32 	%rd5, %r22, 4;
	add.s64 	%rd6, %rd4, %rd5;
	ld.global.f32 	%f2, [%rd6];
	mul.wide.s32 	%rd7, %r24, 4;
	add.s64 	%rd8, %rd1, %rd7;
	st.global.f32 	[%rd8], %f2;
	ld.global.f32 	%f3, [%rd6+4];
	st.global.f32 	[%rd8+4], %f3;
	ld.global.f32 	%f4, [%rd6+8];
	st.global.f32 	[%rd8+8], %f4;
$L__BB3_4:
	ret;

}
	// .globl	_Z14bgrToRgbKernelP6uchar3S0_ii
.visible .entry _Z14bgrToRgbKernelP6uchar3S0_ii(
	.param .u64 .ptr .align 1 _Z14bgrToRgbKernelP6uchar3S0_ii_param_0,
	.param .u64 .ptr .align 1 _Z14bgrToRgbKernelP6uchar3S0_ii_param_1,
	.param .u32 _Z14bgrToRgbKernelP6uchar3S0_ii_param_2,
	.param .u32 _Z14bgrToRgbKernelP6uchar3S0_ii_param_3
)
{
	.reg .pred 	%p<4>;
	.reg .b16 	%rs<4>;
	.reg .b32 	%r<14>;
	.reg .b64 	%rd<8>;

	ld.param.u64 	%rd1, [_Z14bgrToRgbKernelP6uchar3S0_ii_param_0];
	ld.param.u64 	%rd2, [_Z14bgrToRgbKernelP6uchar3S0_ii_param_1];
	ld.param.u32 	%r3, [_Z14bgrToRgbKernelP6uchar3S0_ii_param_2];
	ld.param.u32 	%r4, [_Z14bgrToRgbKernelP6uchar3S0_ii_param_3];
	mov.u32 	%r6, %ctaid.x;
	mov.u32 	%r7, %ntid.x;
	mov.u32 	%r8, %tid.x;
	mad.lo.s32 	%r1, %r6, %r7, %r8;
	mov.u32 	%r9, %ctaid.y;
	mov.u32 	%r10, %ntid.y;
	mov.u32 	%r11, %tid.y;
	mad.lo.s32 	%r12, %r9, %r10, %r11;
	setp.ge.s32 	%p1, %r1, %r3;
	setp.ge.s32 	%p2, %r12, %r4;
	or.pred  	%p3, %p1, %p2;
	@%p3 bra 	$L__BB4_2;
	cvta.to.global.u64 	%rd3, %rd1;
	cvta.to.global.u64 	%rd4, %rd2;
	mad.lo.s32 	%r13, %r3, %r12, %r1;
	mul.wide.s32 	%rd5, %r13, 3;
	add.s64 	%rd6, %rd3, %rd5;
	ld.global.u8 	%rs1, [%rd6];
	ld.global.u8 	%rs2, [%rd6+1];
	ld.global.u8 	%rs3, [%rd6+2];
	add.s64 	%rd7, %rd4, %rd5;
	st.global.u8 	[%rd7], %rs3;
	st.global.u8 	[%rd7+1], %rs2;
	st.global.u8 	[%rd7+2], %rs1;
$L__BB4_2:
	ret;

}
	// .globl	_Z21batchPreprocessKernelP6uchar3PfPiS2_S2_S2_S2_S2_S2_S2_iiiii
.visible .entry _Z21batchPreprocessKernelP6uchar3PfPiS2_S2_S2_S2_S2_S2_S2_iiiii(
	.param .u64 .ptr .align 1 _Z21batchPreprocessKernelP6uchar3PfPiS2_S2_S2_S2_S2_S2_S2_iiiii_param_0,
	.param .u64 .ptr .align 1 _Z21batchPreprocessKernelP6uchar3PfPiS2_S2_S2_S2_S2_S2_S2_iiiii_param_1,
	.param .u64 .ptr .align 1 _Z21batchPreprocessKernelP6uchar3PfPiS2_S2_S2_S2_S2_S2_S2_iiiii_param_2,
	.param .u64 .ptr .align 1 _Z21batchPreprocessKernelP6uchar3PfPiS2_S2_S2_S2_S2_S2_S2_iiiii_param_3,
	.param .u64 .ptr .align 1 _Z21batchPreprocessKernelP6uchar3PfPiS2_S2_S2_S2_S2_S2_S2_iiiii_param_4,
	.param .u64 .ptr .align 1 _Z21batchPreprocessKernelP6uchar3PfPiS2_S2_S2_S2_S2_S2_S2_iiiii_param_5,
	.param .u64 .ptr .align 1 _Z21batchPreprocessKernelP6uchar3PfPiS2_S2_S2_S2_S2_S2_S2_iiiii_param_6,
	.param .u64 .ptr .align 1 _Z21batchPreprocessKernelP6uchar3PfPiS2_S2_S2_S2_S2_S2_S2_iiiii_param_7,
	.param .u64 .ptr .align 1 _Z21batchPreprocessKernelP6uchar3PfPiS2_S2_S2_S2_S2_S2_S2_iiiii_param_8,
	.param .u64 .ptr .align 1 _Z21batchPreprocessKernelP6uchar3PfPiS2_S2_S2_S2_S2_S2_S2_iiiii_param_9,
	.param .u32 _Z21batchPreprocessKernelP6uchar3PfPiS2_S2_S2_S2_S2_S2_S2_iiiii_param_10,
	.param .u32 _Z21batchPreprocessKernelP6uchar3PfPiS2_S2_S2_S2_S2_S2_S2_iiiii_param_11,
	.param .u32 _Z21batchPreprocessKernelP6uchar3PfPiS2_S2_S2_S2_S2_S2_S2_iiiii_param_12,
	.param .u32 _Z21batchPreprocessKernelP6uchar3PfPiS2_S2_S2_S2_S2_S2_S2_iiiii_param_13,
	.param .u32 _Z21batchPreprocessKernelP6uchar3PfPiS2_S2_S2_S2_S2_S2_S2_iiiii_param_14
)
{
	.reg .pred 	%p<8>;
	.reg .b16 	%rs<13>;
	.reg .b32 	%r<49>;
	.reg .b32 	%f<49>;
	.reg .b64 	%rd<47>;

	ld.param.u64 	%rd9, [_Z21batchPreprocessKernelP6uchar3PfPiS2_S2_S2_S2_S2_S2_S2_iiiii_param_1];
	ld.param.u64 	%rd11, [_Z21batchPreprocessKernelP6uchar3PfPiS2_S2_S2_S2_S2_S2_S2_iiiii_param_3];
	ld.param.u64 	%rd12, [_Z21batchPreprocessKernelP6uchar3PfPiS2_S2_S2_S2_S2_S2_S2_iiiii_param_4];
	ld.param.u64 	%rd13, [_Z21batchPreprocessKernelP6uchar3PfPiS2_S2_S2_S2_S2_S2_S2_iiiii_param_5];
	ld.param.u64 	%rd14, [_Z21batchPreprocessKernelP6uchar3PfPiS2_S2_S2_S2_S2_S2_S2_iiiii_param_6];
	ld.param.u64 	%rd15, [_Z21batchPreprocessKernelP6uchar3PfPiS2_S2_S2_S2_S2_S2_S2_iiiii_param_7];
	ld.param.u64 	%rd16, [_Z21batchPreprocessKernelP6uchar3PfPiS2_S2_S2_S2_S2_S2_S2_iiiii_param_8];
	ld.param.u64 	%rd17, [_Z21batchPreprocessKernelP6uchar3PfPiS2_S2_S2_S2_S2_S2_S2_iiiii_param_9];
	ld.param.u32 	%r14, [_Z21batchPreprocessKernelP6uchar3PfPiS2_S2_S2_S2_S2_S2_S2_iiiii_param_10];
	ld.param.u32 	%r10, [_Z21batchPreprocessKernelP6uchar3PfPiS2_S2_S2_S2_S2_S2_S2_iiiii_param_11];
	ld.param.u32 	%r11, [_Z21batchPreprocessKernelP6uchar3PfPiS2_S2_S2_S2_S2_S2_S2_iiiii_param_12];
	ld.param.u32 	%r12, [_Z21batchPreprocessKernelP6uchar3PfPiS2_S2_S2_S2_S2_S2_S2_iiiii_param_13];
	ld.param.u32 	%r13, [_Z21batchPreprocessKernelP6uchar3PfPiS2_S2_S2_S2_S2_S2_S2_iiiii_param_14];
	mov.u32 	%r1, %ctaid.z;
	mov.u32 	%r15, %ctaid.x;
	mov.u32 	%r16, %ntid.x;
	mov.u32 	%r17, %tid.x;
	mad.lo.s32 	%r2, %r15, %r16, %r17;
	mov.u32 	%r18, %ctaid.y;
	mov.u32 	%r19, %ntid.y;
	mov.u32 	%r20, %tid.y;
	mad.lo.s32 	%r3, %r18, %r19, %r20;
	setp.ge.s32 	%p1, %r1, %r14;
	@%p1 bra 	$L__BB5_4;
	ld.param.u64 	%rd46, [_Z21batchPreprocessKernelP6uchar3PfPiS2_S2_S2_S2_S2_S2_S2_iiiii_param_2];
	ld.param.u64 	%rd45, [_Z21batchPreprocessKernelP6uchar3PfPiS2_S2_S2_S2_S2_S2_S2_iiiii_param_0];
	cvta.to.global.u64 	%rd18, %rd12;
	cvta.to.global.u64 	%rd19, %rd13;
	cvta.to.global.u64 	%rd20, %rd14;
	cvta.to.global.u64 	%rd21, %rd17;
	cvta.to.global.u64 	%rd22, %rd16;
	cvta.to.global.u64 	%rd23, %rd15;
	cvta.to.global.u64 	%rd24, %rd11;
	cvta.to.global.u64 	%rd25, %rd46;
	cvta.to.global.u64 	%rd26, %rd45;
	cvta.to.global.u64 	%rd1, %rd9;
	mul.wide.u32 	%rd27, %r1, 4;
	add.s64 	%rd2, %rd25, %rd27;
	add.s64 	%rd3, %rd24, %rd27;
	add.s64 	%rd28, %rd18, %rd27;
	ld.global.u32 	%r4, [%rd28];
	add.s64 	%rd29, %rd19, %rd27;
	ld.global.u32 	%r21, [%rd29];
	add.s64 	%rd30, %rd20, %rd27;
	ld.global.u32 	%r6, [%rd30];
	add.s64 	%rd4, %rd23, %rd27;
	add.s64 	%rd5, %rd22, %rd27;
	add.s64 	%rd6, %rd21, %rd27;
	mul.lo.s32 	%r22, %r10, %r1;
	mul.lo.s32 	%r23, %r22, %r11;
	mul.wide.s32 	%rd31, %r23, 3;
	add.s64 	%rd7, %rd26, %rd31;
	mul.lo.s32 	%r24, %r1, %r12;
	mul.lo.s32 	%r25, %r24, %r13;
	mul.lo.s32 	%r7, %r25, 3;
	setp.ge.s32 	%p2, %r2, %r4;
	setp.ge.s32 	%p3, %r3, %r21;
	or.pred  	%p4, %p2, %p3;
	@%p4 bra 	$L__BB5_4;
	ld.global.u32 	%r26, [%rd6];
	ld.global.u32 	%r27, [%rd5];
	ld.global.u32 	%r29, [%rd4];
	ld.global.u32 	%r31, [%rd3];
	ld.global.u32 	%r32, [%rd2];
	cvt.rn.f32.s32 	%f4, %r2;
	cvt.rn.f32.s32 	%f5, %r32;
	mul.f32 	%f6, %f4, %f5;
	cvt.rn.f32.s32 	%f7, %r4;
	div.rn.f32 	%f8, %f6, %f7;
	cvt.rn.f32.u32 	%f9, %r3;
	cvt.rn.f32.s32 	%f10, %r31;
	mul.f32 	%f11, %f9, %f10;
	cvt.rn.f32.u32 	%f12, %r21;
	div.rn.f32 	%f13, %f11, %f12;
	cvt.rzi.s32.f32 	%r33, %f8;
	cvt.rzi.s32.f32 	%r34, %f13;
	add.s32 	%r35, %r33, 1;
	add.s32 	%r36, %r32, -1;
	min.s32 	%r37, %r35, %r36;
	add.s32 	%r38, %r34, 1;
	add.s32 	%r39, %r31, -1;
	min.s32 	%r40, %r38, %r39;
	cvt.rn.f32.s32 	%f14, %r33;
	sub.f32 	%f15, %f8, %f14;
	cvt.rn.f32.s32 	%f16, %r34;
	sub.f32 	%f17, %f13, %f16;
	mul.lo.s32 	%r41, %r34, %r10;
	add.s32 	%r42, %r41, %r33;
	mul.wide.s32 	%rd32, %r42, 3;
	add.s64 	%rd33, %rd7, %rd32;
	ld.global.u8 	%rs1, [%rd33];
	ld.global.u8 	%rs2, [%rd33+1];
	ld.global.u8 	%rs3, [%rd33+2];
	add.s32 	%r43, %r37, %r41;
	mul.wide.s32 	%rd34, %r43, 3;
	add.s64 	%rd35, %rd7, %rd34;
	ld.global.u8 	%rs4, [%rd35];
	ld.global.u8 	%rs5, [%rd35+1];
	ld.global.u8 	%rs6, [%rd35+2];
	mul.lo.s32 	%r44, %r40, %r10;
	add.s32 	%r45, %r44, %r33;
	mul.wide.s32 	%rd36, %r45, 3;
	add.s64 	%rd37, %rd7, %rd36;
	ld.global.u8 	%rs7, [%rd37];
	ld.global.u8 	%rs8, [%rd37+1];
	ld.global.u8 	%rs9, [%rd37+2];
	add.s32 	%r46, %r44, %r37;
	mul.wide.s32 	%rd38, %r46, 3;
	add.s64 	%rd39, %rd7, %rd38;
	ld.global.u8 	%rs10, [%rd39];
	ld.global.u8 	%rs11, [%rd39+1];
	ld.global.u8 	%rs12, [%rd39+2];
	mov.f32 	%f18, 0f3F800000;
	sub.f32 	%f19, %f18, %f15;
	sub.f32 	%f20, %f18, %f17;
	mul.f32 	%f21, %f20, %f19;
	cvt.rn.f32.u16 	%f22, %rs3;
	mul.f32 	%f23, %f21, %f22;
	mul.f32 	%f24, %f15, %f20;
	cvt.rn.f32.u16 	%f25, %rs6;
	fma.rn.f32 	%f26, %f24, %f25, %f23;
	mul.f32 	%f27, %f17, %f19;
	cvt.rn.f32.u16 	%f28, %rs9;
	fma.rn.f32 	%f29, %f27, %f28, %f26;
	mul.f32 	%f30, %f17, %f15;
	cvt.rn.f32.u16 	%f31, %rs12;
	fma.rn.f32 	%f1, %f30, %f31, %f29;
	cvt.rn.f32.u16 	%f32, %rs2;
	mul.f32 	%f33, %f21, %f32;
	cvt.rn.f32.u16 	%f34, %rs5;
	fma.rn.f32 	%f35, %f24, %f34, %f33;
	cvt.rn.f32.u16 	%f36, %rs8;
	fma.rn.f32 	%f37, %f27, %f36, %f35;
	cvt.rn.f32.u16 	%f38, %rs11;
	fma.rn.f32 	%f2, %f30, %f38, %f37;
	cvt.rn.f32.u16 	%f39, %rs1;
	mul.f32 	%f40, %f21, %f39;
	cvt.rn.f32.u16 	%f41, %rs4;
	fma.rn.f32 	%f42, %f24, %f41, %f40;
	cvt.rn.f32.u16 	%f43, %rs7;
	fma.rn.f32 	%f44, %f27, %f43, %f42;
	cvt.rn.f32.u16 	%f45, %rs10;
	fma.rn.f32 	%f3, %f30, %f45, %f44;
	add.s32 	%r8, %r26, %r2;
	add.s32 	%r9, %r27, %r3;
	setp.ge.s32 	%p5, %r8, %r6;
	setp.ge.s32 	%p6, %r9, %r29;
	or.pred  	%p7, %p5, %p6;
	@%p7 bra 	$L__BB5_4;
	div.rn.f32 	%f46, %f3, 0f437F0000;
	div.rn.f32 	%f47, %f2, 0f437F0000;
	div.rn.f32 	%f48, %f1, 0f437F0000;
	mad.lo.s32 	%r47, %r9, %r6, %r8;
	mul.lo.s32 	%r48, %r47, 3;
	cvt.s64.s32 	%rd40, %r48;
	cvt.s64.s32 	%rd41, %r7;
	add.s64 	%rd42, %rd41, %rd40;
	shl.b64 	%rd43, %rd42, 2;
	add.s64 	%rd44, %rd1, %rd43;
	st.global.f32 	[%rd44], %f48;
	st.global.f32 	[%rd44+4], %f47;
	st.global.f32 	[%rd44+8], %f46;
$L__BB5_4:
	ret;

}


// ===== COMPILED SASS (sm_100) =====

	.target	sm_100

	.elftype	@"ET_EXEC"


//--------------------- .note.nv.tkinfo           --------------------------
	.section	.note.nv.tkinfo,"",@"SHT_NOTE"
	.sectionflags	@"SHF_NOTE_NV_TKINFO"
	.tkinfo
        /*0018*/ 	.word	0x00000002
        /*0030*/ 	.string	""
        /*0030*/ 	.string	"ptxas"
        /*0030*/ 	.string	"Cuda compilation tools, release 13.0, V13.0.88"
        /*0030*/ 	.string	"Build cuda_13.0.r13.0/compiler.36424714_0"
        /*0030*/ 	.string	"-arch sm_100 -m 64 "



//--------------------- .note.nv.cuinfo           --------------------------
	.section	.note.nv.cuinfo,"",@"SHT_NOTE"
	.sectionflags	@"SHF_NOTE_NV_CUINFO"
        /*0018*/ 	.short	0x0002
        /*001a*/ 	.short	0x0064
        /*001c*/ 	.short	0x0082
	.zero		2


//--------------------- .nv.info                  --------------------------
	.section	.nv.info,"",@"SHT_CUDA_INFO"
	.align	4


	//----- nvinfo : EIATTR_REGCOUNT
	.align		4
        /*0000*/ 	.byte	0x04, 0x2f
        /*0002*/ 	.short	(.L_1 - .L_0)
	.align		4
.L_0:
        /*0004*/ 	.word	index@(_Z12resizeKernelP6uchar3S0_iiii)
        /*0008*/ 	.word	0x0000001f


	//----- nvinfo : EIATTR_FRAME_SIZE
	.align		4
.L_1:
        /*000c*/ 	.byte	0x04, 0x11
        /*000e*/ 	.short	(.L_3 - .L_2)
	.align		4
.L_2:
        /*0010*/ 	.word	index@($__internal_1_$__cuda_sm3x_div_rn_noftz_f32_slowpath)
        /*0014*/ 	.word	0x00000000


	//----- nvinfo : EIATTR_FRAME_SIZE
	.align		4
.L_3:
        /*0018*/ 	.byte	0x04, 0x11
        /*001a*/ 	.short	(.L_5 - .L_4)
	.align		4
.L_4:
        /*001c*/ 	.word	index@(_Z12resizeKernelP6uchar3S0_iiii)
        /*0020*/ 	.word	0x00000000


	//----- nvinfo : EIATTR_REGCOUNT
	.align		4
.L_5:
        /*0024*/ 	.byte	0x04, 0x2f
        /*0026*/ 	.short	(.L_7 - .L_6)
	.align		4
.L_6:
        /*0028*/ 	.word	index@(_Z15normalizeKernelP6uchar3Pfiif)
        /*002c*/ 	.word	0x0000000e


	//----- nvinfo : EIATTR_FRAME_SIZE
	.align		4
.L_7:
        /*0030*/ 	.byte	0x04, 0x11
        /*0032*/ 	.short	(.L_9 - .L_8)
	.align		4
.L_8:
        /*0034*/ 	.word	index@(_Z15normalizeKernelP6uchar3Pfiif)
        /*0038*/ 	.word	0x00000000


	//----- nvinfo : EIATTR_REGCOUNT
	.align		4
.L_9:
        /*003c*/ 	.byte	0x04, 0x2f
        /*003e*/ 	.short	(.L_11 - .L_10)
	.align		4
.L_10:
        /*0040*/ 	.word	index@(_Z14hwcToChwKernelPfS_ii)
        /*0044*/ 	.word	0x00000012


	//----- nvinfo : EIATTR_FRAME_SIZE
	.align		4
.L_11:
        /*0048*/ 	.byte	0x04, 0x11
        /*004a*/ 	.short	(.L_13 - .L_12)
	.align		4
.L_12:
        /*004c*/ 	.word	index@(_Z14hwcToChwKernelPfS_ii)
        /*0050*/ 	.word	0x00000000


	//----- nvinfo : EIATTR_REGCOUNT
	.align		4
.L_13:
        /*0054*/ 	.byte	0x04, 0x2f
        /*0056*/ 	.short	(.L_15 - .L_14)
	.align		4
.L_14:
        /*0058*/ 	.word	index@(_Z14padImageKernelPfS_iiiiiif)
        /*005c*/ 	.word	0x0000000e


	//----- nvinfo : EIATTR_FRAME_SIZE
	.align		4
.L_15:
        /*0060*/ 	.byte	0x04, 0x11
        /*0062*/ 	.short	(.L_17 - .L_16)
	.align		4
.L_16:
        /*0064*/ 	.word	index@(_Z14padImageKernelPfS_iiiiiif)
        /*0068*/ 	.word	0x00000000


	//----- nvinfo : EIATTR_REGCOUNT
	.align		4
.L_17:
        /*006c*/ 	.byte	0x04, 0x2f
        /*006e*/ 	.short	(.L_19 - .L_18)
	.align		4
.L_18:
        /*0070*/ 	.word	index@(_Z14bgrToRgbKernelP6uchar3S0_ii)
        /*0074*/ 	.word	0x00000010


	//----- nvinfo : EIATTR_FRAME_SIZE
	.align		4
.L_19:
        /*0078*/ 	.byte	0x04, 0x11
        /*007a*/ 	.short	(.L_21 - .L_20)
	.align		4
.L_20:
        /*007c*/ 	.word	index@(_Z14bgrToRgbKernelP6uchar3S0_ii)
        /*0080*/ 	.word	0x00000000


	//----- nvinfo : EIATTR_REGCOUNT
	.align		4
.L_21:
        /*0084*/ 	.byte	0x04, 0x2f
        /*0086*/ 	.short	(.L_23 - .L_22)
	.align		4
.L_22:
        /*0088*/ 	.word	index@(_Z21batchPreprocessKernelP6uchar3PfPiS2_S2_S2_S2_S2_S2_S2_iiiii)
        /*008c*/ 	.word	0x00000020


	//----- nvinfo : EIATTR_FRAME_SIZE
	.align		4
.L_23:
        /*0090*/ 	.byte	0x04, 0x11
        /*0092*/ 	.short	(.L_25 - .L_24)
	.align		4
.L_24:
        /*0094*/ 	.word	index@($__internal_0_$__cuda_sm3x_div_rn_noftz_f32_slowpath)
        /*0098*/ 	.word	0x00000000


	//----- nvinfo : EIATTR_FRAME_SIZE
	.align		4
.L_25:
        /*009c*/ 	.byte	0x04, 0x11
        /*009e*/ 	.short	(.L_27 - .L_26)
	.align		4
.L_26:
        /*00a0*/ 	.word	index@(_Z21batchPreprocessKernelP6uchar3PfPiS2_S2_S2_S2_S2_S2_S2_iiiii)
        /*00a4*/ 	.word	0x00000000


	//----- nvinfo : EIATTR_MIN_STACK_SIZE
	.align		4
.L_27:
        /*00a8*/ 	.byte	0x04, 0x12
        /*00aa*/ 	.short	(.L_29 - .L_28)
	.align		4
.L_28:
        /*00ac*/ 	.word	index@(_Z21batchPreprocessKernelP6uchar3PfPiS2_S2_S2_S2_S2_S2_S2_iiiii)
        /*00b0*/ 	.word	0x00000000


	//----- nvinfo : EIATTR_MIN_STACK_SIZE
	.align		4
.L_29:
        /*00b4*/ 	.byte	0x04, 0x12
        /*00b6*/ 	.short	(.L_31 - .L_30)
	.align		4
.L_30:
        /*00b8*/ 	.word	index@(_Z14bgrToRgbKernelP6uchar3S0_ii)
        /*00bc*/ 	.word	0x00000000


	//----- nvinfo : EIATTR_MIN_STACK_SIZE
	.align		4
.L_31:
        /*00c0*/ 	.byte	0x04, 0x12
        /*00c2*/ 	.short	(.L_33 - .L_32)
	.align		4
.L_32:
        /*00c4*/ 	.word	index@(_Z14padImageKernelPfS_iiiiiif)
        /*00c8*/ 	.word	0x00000000


	//----- nvinfo : EIATTR_MIN_STACK_SIZE
	.align		4
.L_33:
        /*00cc*/ 	.byte	0x04, 0x12
        /*00ce*/ 	.short	(.L_35 - .L_34)
	.align		4
.L_34:
        /*00d0*/ 	.word	index@(_Z14hwcToChwKernelPfS_ii)
        /*00d4*/ 	.word	0x00000000


	//----- nvinfo : EIATTR_MIN_STACK_SIZE
	.align		4
.L_35:
        /*00d8*/ 	.byte	0x04, 0x12
        /*00da*/ 	.short	(.L_37 - .L_36)
	.align		4
.L_36:
        /*00dc*/ 	.word	index@(_Z15normalizeKernelP6uchar3Pfiif)
        /*00e0*/ 	.word	0x00000000


	//----- nvinfo : EIATTR_MIN_STACK_SIZE
	.align		4
.L_37:
        /*00e4*/ 	.byte	0x04, 0x12
        /*00e6*/ 	.short	(.L_39 - .L_38)
	.align		4
.L_38:
        /*00e8*/ 	.word	index@(_Z12resizeKernelP6uchar3S0_iiii)
        /*00ec*/ 	.word	0x00000000
.L_39:


//--------------------- .nv.compat                --------------------------
	.section	.nv.compat,"",@"SHT_CUDA_COMPAT_INFO"
	.align	4
        /*0000*/ 	.byte	0x02, 0x09, 0x00, 0x00, 0x02, 0x02, 0x01, 0x00, 0x02, 0x05, 0x05, 0x00, 0x03, 0x07, 0x01, 0x01
        /*0010*/ 	.byte	0x02, 0x03, 0x00, 0x00, 0x02, 0x06, 0x01, 0x00, 0x04, 0x0b, 0x08, 0x00, 0x01, 0x00, 0x00, 0x00
        /*0020*/ 	.byte	0x00, 0x00, 0x00, 0x00


//--------------------- .nv.info._Z21batchPreprocessKernelP6uchar3PfPiS2_S2_S2_S2_S2_S2_S2_iiiii --------------------------
	.section	.nv.info._Z21batchPreprocessKernelP6uchar3PfPiS2_S2_S2_S2_S2_S2_S2_iiiii,"",@"SHT_CUDA_INFO"
	.sectionflags	@""
	.align	4


	//----- nvinfo : EIATTR_CUDA_API_VERSION
	.align		4
        /*0000*/ 	.byte	0x04, 0x37
        /*0002*/ 	.short	(.L_41 - .L_40)
.L_40:
        /*0004*/ 	.word	0x00000082


	//----- nvinfo : EIATTR_KPARAM_INFO
	.align		4
.L_41:
        /*0008*/ 	.byte	0x04, 0x17
        /*000a*/ 	.short	(.L_43 - .L_42)
.L_42:
        /*000c*/ 	.word	0x00000000
        /*0010*/ 	.short	0x000e
        /*0012*/ 	.short	0x0060
        /*0014*/ 	.byte	0x00, 0xf0, 0x11, 0x00


	//----- nvinfo : EIATTR_KPARAM_INFO
	.align		4
.L_43:
        /*0018*/ 	.byte	0x04, 0x17
        /*001a*/ 	.short	(.L_45 - .L_44)
.L_44:
        /*001c*/ 	.word	0x00000000
        /*0020*/ 	.short	0x000d
        /*0022*/ 	.short	0x005c
        /*0024*/ 	.byte	0x00, 0xf0, 0x11, 0x00


	//----- nvinfo : EIATTR_KPARAM_INFO
	.align		4
.L_45:
        /*0028*/ 	.byte	0x04, 0x17
        /*002a*/ 	.short	(.L_47 - .L_46)
.L_46:
        /*002c*/ 	.word	0x00000000
        /*0030*/ 	.short	0x000c
        /*0032*/ 	.short	0x0058
        /*0034*/ 	.byte	0x00, 0xf0, 0x11, 0x00


	//----- nvinfo : EIATTR_KPARAM_INFO
	.align		4
.L_47:
        /*0038*/ 	.byte	0x04, 0x17
        /*003a*/ 	.short	(.L_49 - .L_48)
.L_48:
        /*003c*/ 	.word	0x00000000
        /*0040*/ 	.short	0x000b
        /*0042*/ 	.short	0x0054
        /*0044*/ 	.byte	0x00, 0xf0, 0x11, 0x00


	//----- nvinfo : EIATTR_KPARAM_INFO
	.align		4
.L_49:
        /*0048*/ 	.byte	0x04, 0x17
        /*004a*/ 	.short	(.L_51 - .L_50)
.L_50:
        /*004c*/ 	.word	0x00000000
        /*0050*/ 	.short	0x000a
        /*0052*/ 	.short	0x0050
        /*0054*/ 	.byte	0x00, 0xf0, 0x11, 0x00


	//----- nvinfo : EIATTR_KPARAM_INFO
	.align		4
.L_51:
        /*0058*/ 	.byte	0x04, 0x17
        /*005a*/ 	.short	(.L_53 - .L_52)
.L_52:
        /*005c*/ 	.word	0x00000000
        /*0060*/ 	.short	0x0009
        /*0062*/ 	.short	0x0048
        /*0064*/ 	.byte	0x00, 0xf5, 0x21, 0x00


	//----- nvinfo : EIATTR_KPARAM_INFO
	.align		4
.L_53:
        /*0068*/ 	.byte	0x04, 0x17
        /*006a*/ 	.short	(.L_55 - .L_54)
.L_54:
        /*006c*/ 	.word	0x00000000
        /*0070*/ 	.short	0x0008
        /*0072*/ 	.short	0x0040
        /*0074*/ 	.byte	0x00, 0xf5, 0x21, 0x00


	//----- nvinfo : EIATTR_KPARAM_INFO
	.align		4
.L_55:
        /*0078*/ 	.byte	0x04, 0x17
        /*007a*/ 	.short	(.L_57 - .L_56)
.L_56:
        /*007c*/ 	.word	0x00000000
        /*0080*/ 	.short	0x0007
        /*0082*/ 	.short	0x0038
        /*0084*/ 	.byte	0x00, 0xf5, 0x21, 0x00


	//----- nvinfo : EIATTR_KPARAM_INFO
	.align		4
.L_57:
        /*0088*/ 	.byte	0x04, 0x17
        /*008a*/ 	.short	(.L_59 - .L_58)
.L_58:
        /*008c*/ 	.word	0x00000000
        /*0090*/ 	.short	0x0006
        /*0092*/ 	.short	0x0030
        /*0094*/ 	.byte	0x00, 0xf5, 0x21, 0x00


	//----- nvinfo : EIATTR_KPARAM_INFO
	.align		4
.L_59:
        /*0098*/ 	.byte	0x04, 0x17
        /*009a*/ 	.short	(.L_61 - .L_60)
.L_60:
        /*009c*/ 	.word	0x00000000
        /*00a0*/ 	.short	0x0005
        /*00a2*/ 	.short	0x0028
        /*00a4*/ 	.byte	0x00, 0xf5, 0x21, 0x00


	//----- nvinfo : EIATTR_KPARAM_INFO
	.align		4
.L_61:
        /*00a8*/ 	.byte	0x04, 0x17
        /*00aa*/ 	.short	(.L_63 - .L_62)
.L_62:
        /*00ac*/ 	.word	0x00000000
        /*00b0*/ 	.short	0x0004
        /*00b2*/ 	.short	0x0020
        /*00b4*/ 	.byte	0x00, 0xf5, 0x21, 0x00


	//----- nvinfo : EIATTR_KPARAM_INFO
	.align		4
.L_63:
        /*00b8*/ 	.byte	0x04, 0x17
        /*00ba*/ 	.short	(.L_65 - .L_64)
.L_64:
        /*00bc*/ 	.word	0x00000000
        /*00c0*/ 	.short	0x0003
        /*00c2*/ 	.short	0x0018
        /*00c4*/ 	.byte	0x00, 0xf5, 0x21, 0x00


	//----- nvinfo : EIATTR_KPARAM_INFO
	.align		4
.L_65:
        /*00c8*/ 	.byte	0x04, 0x17
        /*00ca*/ 	.short	(.L_67 - .L_66)
.L_66:
        /*00cc*/ 	.word	0x00000000
        /*00d0*/ 	.short	0x0002
        /*00d2*/ 	.short	0x0010
        /*00d4*/ 	.byte	0x00, 0xf5, 0x21, 0x00


	//----- nvinfo : EIATTR_KPARAM_INFO
	.align		4
.L_67:
        /*00d8*/ 	.byte	0x04, 0x17
        /*00da*/ 	.short	(.L_69 - .L_68)
.L_68:
        /*00dc*/ 	.word	0x00000000
        /*00e0*/ 	.short	0x0001
        /*00e2*/ 	.short	0x0008
        /*00e4*/ 	.byte	0x00, 0xf5, 0x21, 0x00


	//----- nvinfo : EIATTR_KPARAM_INFO
	.align		4
.L_69:
        /*00e8*/ 	.byte	0x04, 0x17
        /*00ea*/ 	.short	(.L_71 - .L_70)
.L_70:
        /*00ec*/ 	.word	0x00000000
        /*00f0*/ 	.short	0x0000
        /*00f2*/ 	.short	0x0000
        /*00f4*/ 	.byte	0x00, 0xf5, 0x21, 0x00


	//----- nvinfo : EIATTR_SPARSE_MMA_MASK
	.align		4
.L_71:
        /*00f8*/ 	.byte	0x03, 0x50
        /*00fa*/ 	.short	0x0000


	//----- nvinfo : EIATTR_MAXREG_COUNT
	.align		4
        /*00fc*/ 	.byte	0x03, 0x1b
        /*00fe*/ 	.short	0x00ff


	//----- nvinfo : EIATTR_MERCURY_ISA_VERSION
	.align		4
        /*0100*/ 	.byte	0x03, 0x5f
        /*0102*/ 	.short	0x0101


	//----- nvinfo : EIATTR_VRC_CTA_INIT_COUNT
	.align		4
        /*0104*/ 	.byte	0x02, 0x4a
	.zero		1
	.zero		1


	//----- nvinfo : EIATTR_EXIT_INSTR_OFFSETS
	.align		4
        /*0108*/ 	.byte	0x04, 0x1c
        /*010a*/ 	.short	(.L_73 - .L_72)


	//   ....[0]....
.L_72:
        /*010c*/ 	.word	0x000000c0


	//   ....[1]....
        /*0110*/ 	.word	0x00000240


	//   ....[2]....
        /*0114*/ 	.word	0x00000880


	//   ....[3]....
        /*0118*/ 	.word	0x00000d10


	//----- nvinfo : EIATTR_CRS_STACK_SIZE
	.align		4
.L_73:
        /*011c*/ 	.byte	0x04, 0x1e
        /*011e*/ 	.short	(.L_75 - .L_74)
.L_74:
        /*0120*/ 	.word	0x00000000


	//----- nvinfo : EIATTR_CBANK_PARAM_SIZE
	.align		4
.L_75:
        /*0124*/ 	.byte	0x03, 0x19
        /*0126*/ 	.short	0x0064


	//----- nvinfo : EIATTR_PARAM_CBANK
	.align		4
        /*0128*/ 	.byte	0x04, 0x0a
        /*012a*/ 	.short	(.L_77 - .L_76)
	.align		4
.L_76:
        /*012c*/ 	.word	index@(.nv.constant0._Z21batchPreprocessKernelP6uchar3PfPiS2_S2_S2_S2_S2_S2_S2_iiiii)
        /*0130*/ 	.short	0x0380
        /*0132*/ 	.short	0x0064


	//----- nvinfo : EIATTR_SW_WAR
	.align		4
.L_77:
        /*0134*/ 	.byte	0x04, 0x36
        /*0136*/ 	.short	(.L_79 - .L_78)
.L_78:
        /*0138*/ 	.word	0x00000008
.L_79:


//--------------------- .nv.info._Z14bgrToRgbKernelP6uchar3S0_ii --------------------------
	.section	.nv.info._Z14bgrToRgbKernelP6uchar3S0_ii,"",@"SHT_CUDA_INFO"
	.sectionflags	@""
	.align	4


	//----- nvinfo : EIATTR_CUDA_API_VERSION
	.align		4
        /*0000*/ 	.byte	0x04, 0x37
        /*0002*/ 	.short	(.L_81 - .L_80)
.L_80:
        /*0004*/ 	.word	0x00000082


	//----- nvinfo : EIATTR_KPARAM_INFO
	.align		4
.L_81:
        /*0008*/ 	.byte	0x04, 0x17
        /*000a*/ 	.short	(.L_83 - .L_82)
.L_82:
        /*000c*/ 	.word	0x00000000
        /*0010*/ 	.short	0x0003
        /*0012*/ 	.short	0x0014
        /*0014*/ 	.byte	0x00, 0xf0, 0x11, 0x00


	//----- nvinfo : EIATTR_KPARAM_INFO
	.align		4
.L_83:
        /*0018*/ 	.byte	0x04, 0x17
        /*001a*/ 	.short	(.L_85 - .L_84)
.L_84:
        /*001c*/ 	.word	0x00000000
        /*0020*/ 	.short	0x0002
        /*0022*/ 	.short	0x0010
        /*0024*/ 	.byte	0x00, 0xf0, 0x11, 0x00


	//----- nvinfo : EIATTR_KPARAM_INFO
	.align		4
.L_85:
        /*0028*/ 	.byte	0x04, 0x17
        /*002a*/ 	.short	(.L_87 - .L_86)
.L_86:
        /*002c*/ 	.word	0x00000000
        /*0030*/ 	.short	0x0001
        /*0032*/ 	.short	0x0008
        /*0034*/ 	.byte	0x00, 0xf5, 0x21, 0x00


	//----- nvinfo : EIATTR_KPARAM_INFO
	.align		4
.L_87:
        /*0038*/ 	.byte	0x04, 0x17
        /*003a*/ 	.short	(.L_89 - .L_88)
.L_88:
        /*003c*/ 	.word	0x00000000
        /*0040*/ 	.short	0x0000
        /*0042*/ 	.short	0x0000
        /*0044*/ 	.byte	0x00, 0xf5, 0x21, 0x00


	//----- nvinfo : EIATTR_SPARSE_MMA_MASK
	.align		4
.L_89:
        /*0048*/ 	.byte	0x03, 0x50
        /*004a*/ 	.short	0x0000


	//----- nvinfo : EIATTR_MAXREG_COUNT
	.align		4
        /*004c*/ 	.byte	0x03, 0x1b
        /*004e*/ 	.short	0x00ff


	//----- nvinfo : EIATTR_MERCURY_ISA_VERSION
	.align		4
        /*0050*/ 	.byte	0x03, 0x5f
        /*0052*/ 	.short	0x0101


	//----- nvinfo : EIATTR_VRC_CTA_INIT_COUNT
	.align		4
        /*0054*/ 	.byte	0x02, 0x4a
	.zero		1
	.zero		1


	//----- nvinfo : EIATTR_EXIT_INSTR_OFFSETS
	.align		4
        /*0058*/ 	.byte	0x04, 0x1c
        /*005a*/ 	.short	(.L_91 - .L_90)


	//   ....[0]....
.L_90:
        /*005c*/ 	.word	0x000000c0


	//   ....[1]....
        /*0060*/ 	.word	0x00000190


	//----- nvinfo : EIATTR_CBANK_PARAM_SIZE
	.align		4
.L_91:
        /*0064*/ 	.byte	0x03, 0x19
        /*0066*/ 	.short	0x0018


	//----- nvinfo : EIATTR_PARAM_CBANK
	.align		4
        /*0068*/ 	.byte	0x04, 0x0a
        /*006a*/ 	.short	(.L_93 - .L_92)
	.align		4
.L_92:
        /*006c*/ 	.word	index@(.nv.constant0._Z14bgrToRgbKernelP6uchar3S0_ii)
        /*0070*/ 	.short	0x0380
        /*0072*/ 	.short	0x0018


	//----- nvinfo : EIATTR_SW_WAR
	.align		4
.L_93:
        /*0074*/ 	.byte	0x04, 0x36
        /*0076*/ 	.short	(.L_95 - .L_94)
.L_94:
        /*0078*/ 	.word	0x00000008
.L_95:


//--------------------- .nv.info._Z14padImageKernelPfS_iiiiiif --------------------------
	.section	.nv.info._Z14padImageKernelPfS_iiiiiif,"",@"SHT_CUDA_INFO"
	.sectionflags	@""
	.align	4


	//----- nvinfo : EIATTR_CUDA_API_VERSION
	.align		4
        /*0000*/ 	.byte	0x04, 0x37
        /*0002*/ 	.short	(.L_97 - .L_96)
.L_96:
        /*0004*/ 	.word	0x00000082


	//----- nvinfo : EIATTR_KPARAM_INFO
	.align		4
.L_97:
        /*0008*/ 	.byte	0x04, 0x17
        /*000a*/ 	.short	(.L_99 - .L_98)
.L_98:
        /*000c*/ 	.word	0x00000000
        /*0010*/ 	.short	0x0008
        /*0012*/ 	.short	0x0028
        /*0014*/ 	.byte	0x00, 0xf0, 0x11, 0x00


	//----- nvinfo : EIATTR_KPARAM_INFO
	.align		4
.L_99:
        /*0018*/ 	.byte	0x04, 0x17
        /*001a*/ 	.short	(.L_101 - .L_100)
.L_100:
        /*001c*/ 	.word	0x00000000
        /*0020*/ 	.short	0x0007
        /*0022*/ 	.short	0x0024
        /*0024*/ 	.byte	0x00, 0xf0, 0x11, 0x00


	//----- nvinfo : EIATTR_KPARAM_INFO
	.align		4
.L_101:
        /*0028*/ 	.byte	0x04, 0x17
        /*002a*/ 	.short	(.L_103 - .L_102)
.L_102:
        /*002c*/ 	.word	0x00000000
        /*0030*/ 	.short	0x0006
        /*0032*/ 	.short	0x0020
        /*0034*/ 	.byte	0x00, 0xf0, 0x11, 0x00


	//----- nvinfo : EIATTR_KPARAM_INFO
	.align		4
.L_103:
        /*0038*/ 	.byte	0x04, 0x17
        /*003a*/ 	.short	(.L_105 - .L_104)
.L_104:
        /*003c*/ 	.word	0x00000000
        /*0040*/ 	.short	0x0005
        /*0042*/ 	.short	0x001c
        /*0044*/ 	.byte	0x00, 0xf0, 0x11, 0x00


	//----- nvinfo : EIATTR_KPARAM_INFO
	.align		4
.L_105:
        /*0048*/ 	.byte	0x04, 0x17
        /*004a*/ 	.short	(.L_107 - .L_106)
.L_106:
        /*004c*/ 	.word	0x00000000
        /*0050*/ 	.short	0x0004
        /*0052*/ 	.short	0x0018
        /*0054*/ 	.byte	0x00, 0xf0, 0x11, 0x00


	//----- nvinfo : EIATTR_KPARAM_INFO
	.align		4
.L_107:
        /*0058*/ 	.byte	0x04, 0x17
        /*005a*/ 	.short	(.L_109 - .L_108)
.L_108:
        /*005c*/ 	.word	0x00000000
        /*0060*/ 	.short	0x0003
        /*0062*/ 	.short	0x0014
        /*0064*/ 	.byte	0x00, 0xf0, 0x11, 0x00


	//----- nvinfo : EIATTR_KPARAM_INFO
	.align		4
.L_109:
        /*0068*/ 	.byte	0x04, 0x17
        /*006a*/ 	.short	(.L_111 - .L_110)
.L_110:
        /*006c*/ 	.word	0x00000000
        /*0070*/ 	.short	0x0002
        /*0072*/ 	.short	0x0010
        /*0074*/ 	.byte	0x00, 0xf0, 0x11, 0x00


	//----- nvinfo : EIATTR_KPARAM_INFO
	.align		4
.L_111:
        /*0078*/ 	.byte	0x04, 0x17
        /*007a*/ 	.short	(.L_113 - .L_112)
.L_112:
        /*007c*/ 	.word	0x00000000
        /*0080*/ 	.short	0x0001
        /*0082*/ 	.short	0x0008
        /*0084*/ 	.byte	0x00, 0xf5, 0x21, 0x00


	//----- nvinfo : EIATTR_KPARAM_INFO
	.align		4
.L_113:
        /*0088*/ 	.byte	0x04, 0x17
        /*008a*/ 	.short	(.L_115 - .L_114)
.L_114:
        /*008c*/ 	.word	0x00000000
        /*0090*/ 	.short	0x0000
        /*0092*/ 	.short	0x0000
        /*0094*/ 	.byte	0x00, 0xf5, 0x21, 0x00


	//----- nvinfo : EIATTR_SPARSE_MMA_MASK
	.align		4
.L_115:
        /*0098*/ 	.byte	0x03, 0x50
        /*009a*/ 	.short	0x0000


	//----- nvinfo : EIATTR_MAXREG_COUNT
	.align		4
        /*009c*/ 	.byte	0x03, 0x1b
        /*009e*/ 	.short	0x00ff


	//----- nvinfo : EIATTR_MERCURY_ISA_VERSION
	.align		4
        /*00a0*/ 	.byte	0x03, 0x5f
        /*00a2*/ 	.short	0x0101


	//----- nvinfo : EIATTR_VRC_CTA_INIT_COUNT
	.align		4
        /*00a4*/ 	.byte	0x02, 0x4a
	.zero		1
	.zero		1


	//----- nvinfo : EIATTR_EXIT_INSTR_OFFSETS
	.align		4
        /*00a8*/ 	.byte	0x04, 0x1c
        /*00aa*/ 	.short	(.L_117 - .L_116)


	//   ....[0]....
.L_116:
        /*00ac*/ 	.word	0x000000c0


	//   ....[1]....
        /*00b0*/ 	.word	0x000001f0


	//   ....[2]....
        /*00b4*/ 	.word	0x00000300


	//----- nvinfo : EIATTR_CRS_STACK_SIZE
	.align		4
.L_117:
        /*00b8*/ 	.byte	0x04, 0x1e
        /*00ba*/ 	.short	(.L_119 - .L_118)
.L_118:
        /*00bc*/ 	.word	0x00000000


	//----- nvinfo : EIATTR_CBANK_PARAM_SIZE
	.align		4
.L_119:
        /*00c0*/ 	.byte	0x03, 0x19
        /*00c2*/ 	.short	0x002c


	//----- nvinfo : EIATTR_PARAM_CBANK
	.align		4
        /*00c4*/ 	.byte	0x04, 0x0a
        /*00c6*/ 	.short	(.L_121 - .L_120)
	.align		4
.L_120:
        /*00c8*/ 	.word	index@(.nv.constant0._Z14padImageKernelPfS_iiiiiif)
        /*00cc*/ 	.short	0x0380
        /*00ce*/ 	.short	0x002c


	//----- nvinfo : EIATTR_SW_WAR
	.align		4
.L_121:
        /*00d0*/ 	.byte	0x04, 0x36
        /*00d2*/ 	.short	(.L_123 - .L_122)
.L_122:
        /*00d4*/ 	.word	0x00000008
.L_123:


//--------------------- .nv.info._Z14hwcToChwKernelPfS_ii --------------------------
	.section	.nv.info._Z14hwcToChwKernelPfS_ii,"",@"SHT_CUDA_INFO"
	.sectionflags	@""
	.align	4


	//----- nvinfo : EIATTR_CUDA_API_VERSION
	.align		4
        /*0000*/ 	.byte	0x04, 0x37
        /*0002*/ 	.short	(.L_125 - .L_124)
.L_124:
        /*0004*/ 	.word	0x00000082


	//----- nvinfo : EIATTR_KPARAM_INFO
	.align		4
.L_125:
        /*0008*/ 	.byte	0x04, 0x17
        /*000a*/ 	.short	(.L_127 - .L_126)
.L_126:
        /*000c*/ 	.word	0x00000000
        /*0010*/ 	.short	0x0003
        /*0012*/ 	.short	0x0014
        /*0014*/ 	.byte	0x00, 0xf0, 0x11, 0x00


	//----- nvinfo : EIATTR_KPARAM_INFO
	.align		4
.L_127:
        /*0018*/ 	.byte	0x04, 0x17
        /*001a*/ 	.short	(.L_129 - .L_128)
.L_128:
        /*001c*/ 	.word	0x00000000
        /*0020*/ 	.short	0x0002
        /*0022*/ 	.short	0x0010
        /*0024*/ 	.byte	0x00, 0xf0, 0x11, 0x00


	//----- nvinfo : EIATTR_KPARAM_INFO
	.align		4
.L_129:
        /*0028*/ 	.byte	0x04, 0x17
        /*002a*/ 	.short	(.L_131 - .L_130)
.L_130:
        /*002c*/ 	.word	0x00000000
        /*0030*/ 	.short	0x0001
        /*0032*/ 	.short	0x0008
        /*0034*/ 	.byte	0x00, 0xf5, 0x21, 0x00


	//----- nvinfo : EIATTR_KPARAM_INFO
	.align		4
.L_131:
        /*0038*/ 	.byte	0x04, 0x17
        /*003a*/ 	.short	(.L_133 - .L_132)
.L_132:
        /*003c*/ 	.word	0x00000000
        /*0040*/ 	.short	0x0000
        /*0042*/ 	.short	0x0000
        /*0044*/ 	.byte	0x00, 0xf5, 0x21, 0x00


	//----- nvinfo : EIATTR_SPARSE_MMA_MASK
	.align		4
.L_133:
        /*0048*/ 	.byte	0x03, 0x50
        /*004a*/ 	.short	0x0000


	//----- nvinfo : EIATTR_MAXREG_COUNT
	.align		4
        /*004c*/ 	.byte	0x03, 0x1b
        /*004e*/ 	.short	0x00ff


	//----- nvinfo : EIATTR_MERCURY_ISA_VERSION
	.align		4
        /*0050*/ 	.byte	0x03, 0x5f
        /*0052*/ 	.short	0x0101


	//----- nvinfo : EIATTR_VRC_CTA_INIT_COUNT
	.align		4
        /*0054*/ 	.byte	0x02, 0x4a
	.zero		1
	.zero		1


	//----- nvinfo : EIATTR_EXIT_INSTR_OFFSETS
	.align		4
        /*0058*/ 	.byte	0x04, 0x1c
        /*005a*/ 	.short	(.L_135 - .L_134)


	//   ....[0]....
.L_134:
        /*005c*/ 	.word	0x000000c0


	//   ....[1]....
        /*0060*/ 	.word	0x000001d0


	//----- nvinfo : EIATTR_CBANK_PARAM_SIZE
	.align		4
.L_135:
        /*0064*/ 	.byte	0x03, 0x19
        /*0066*/ 	.short	0x0018


	//----- nvinfo : EIATTR_PARAM_CBANK
	.align		4
        /*0068*/ 	.byte	0x04, 0x0a
        /*006a*/ 	.short	(.L_137 - .L_136)
	.align		4
.L_136:
        /*006c*/ 	.word	index@(.nv.constant0._Z14hwcToChwKernelPfS_ii)
        /*0070*/ 	.short	0x0380
        /*0072*/ 	.short	0x0018


	//----- nvinfo : EIATTR_SW_WAR
	.align		4
.L_137:
        /*0074*/ 	.byte	0x04, 0x36
        /*0076*/ 	.short	(.L_139 - .L_138)
.L_138:
        /*0078*/ 	.word	0x00000008
.L_139:


//--------------------- .nv.info._Z15normalizeKernelP6uchar3Pfiif --------------------------
	.section	.nv.info._Z15normalizeKernelP6uchar3Pfiif,"",@"SHT_CUDA_INFO"
	.sectionflags	@""
	.align	4


	//----- nvinfo : EIATTR_CUDA_API_VERSION
	.align		4
        /*0000*/ 	.byte	0x04, 0x37
        /*0002*/ 	.short	(.L_141 - .L_140)
.L_140:
        /*0004*/ 	.word	0x00000082


	//----- nvinfo : EIATTR_KPARAM_INFO
	.align		4
.L_141:
        /*0008*/ 	.byte	0x04, 0x17
        /*000a*/ 	.short	(.L_143 - .L_142)
.L_142:
        /*000c*/ 	.word	0x00000000
        /*0010*/ 	.short	0x0004
        /*0012*/ 	.short	0x0018
        /*0014*/ 	.byte	0x00, 0xf0, 0x11, 0x00


	//----- nvinfo : EIATTR_KPARAM_INFO
	.align		4
.L_143:
        /*0018*/ 	.byte	0x04, 0x17
        /*001a*/ 	.short	(.L_145 - .L_144)
.L_144:
        /*001c*/ 	.word	0x00000000
        /*0020*/ 	.short	0x0003
        /*0022*/ 	.short	0x0014
        /*0024*/ 	.byte	0x00, 0xf0, 0x11, 0x00


	//----- nvinfo : EIATTR_KPARAM_INFO
	.align		4
.L_145:
        /*0028*/ 	.byte	0x04, 0x17
        /*002a*/ 	.short	(.L_147 - .L_146)
.L_146:
        /*002c*/ 	.word	0x00000000
        /*0030*/ 	.short	0x0002
        /*0032*/ 	.short	0x0010
        /*0034*/ 	.byte	0x00, 0xf0, 0x11, 0x00


	//----- nvinfo : EIATTR_KPARAM_INFO
	.align		4
.L_147:
        /*0038*/ 	.byte	0x04, 0x17
        /*003a*/ 	.short	(.L_149 - .L_148)
.L_148:
        /*003c*/ 	.word	0x00000000
        /*0040*/ 	.short	0x0001
        /*0042*/ 	.short	0x0008
        /*0044*/ 	.byte	0x00, 0xf5, 0x21, 0x00


	//----- nvinfo : EIATTR_KPARAM_INFO
	.align		4
.L_149:
        /*0048*/ 	.byte	0x04, 0x17
        /*004a*/ 	.short	(.L_151 - .L_150)
.L_150:
        /*004c*/ 	.word	0x00000000
        /*0050*/ 	.short	0x0000
        /*0052*/ 	.short	0x0000
        /*0054*/ 	.byte	0x00, 0xf5, 0x21, 0x00


	//----- nvinfo : EIATTR_SPARSE_MMA_MASK
	.align		4
.L_151:
        /*0058*/ 	.byte	0x03, 0x50
        /*005a*/ 	.short	0x0000


	//----- nvinfo : EIATTR_MAXREG_COUNT
	.align		4
        /*005c*/ 	.byte	0x03, 0x1b
        /*005e*/ 	.short	0x00ff


	//----- nvinfo : EIATTR_MERCURY_ISA_VERSION
	.align		4
        /*0060*/ 	.byte	0x03, 0x5f
        /*0062*/ 	.short	0x0101


	//----- nvinfo : EIATTR_VRC_CTA_INIT_COUNT
	.align		4
        /*0064*/ 	.byte	0x02, 0x4a
	.zero		1
	.zero		1


	//----- nvinfo : EIATTR_EXIT_INSTR_OFFSETS
	.align		4
        /*0068*/ 	.byte	0x04, 0x1c
        /*006a*/ 	.short	(.L_153 - .L_152)


	//   ....[0]....
.L_152:
        /*006c*/ 	.word	0x000000c0


	//   ....[1]....
        /*0070*/ 	.word	0x00000210


	//----- nvinfo : EIATTR_CBANK_PARAM_SIZE
	.align		4
.L_153:
        /*0074*/ 	.byte	0x03, 0x19
        /*0076*/ 	.short	0x001c


	//----- nvinfo : EIATTR_PARAM_CBANK
	.align		4
        /*0078*/ 	.byte	0x04, 0x0a
        /*007a*/ 	.short	(.L_155 - .L_154)
	.align		4
.L_154:
        /*007c*/ 	.word	index@(.nv.constant0._Z15normalizeKernelP6uchar3Pfiif)
        /*0080*/ 	.short	0x0380
        /*0082*/ 	.short	0x001c


	//----- nvinfo : EIATTR_SW_WAR
	.align		4
.L_155:
        /*0084*/ 	.byte	0x04, 0x36
        /*0086*/ 	.short	(.L_157 - .L_156)
.L_156:
        /*0088*/ 	.word	0x00000008
.L_157:


//--------------------- .nv.info._Z12resizeKernelP6uchar3S0_iiii --------------------------
	.section	.nv.info._Z12resizeKernelP6uchar3S0_iiii,"",@"SHT_CUDA_INFO"
	.sectionflags	@""
	.align	4


	//----- nvinfo : EIATTR_CUDA_API_VERSION
	.align		4
        /*0000*/ 	.byte	0x04, 0x37
        /*0002*/ 	.short	(.L_159 - .L_158)
.L_158:
        /*0004*/ 	.word	0x00000082


	//----- nvinfo : EIATTR_KPARAM_INFO
	.align		4
.L_159:
        /*0008*/ 	.byte	0x04, 0x17
        /*000a*/ 	.short	(.L_161 - .L_160)
.L_160:
        /*000c*/ 	.word	0x00000000
        /*0010*/ 	.short	0x0005
        /*0012*/ 	.short	0x001c
        /*0014*/ 	.byte	0x00, 0xf0, 0x11, 0x00


	//----- nvinfo : EIATTR_KPARAM_INFO
	.align		4
.L_161:
        /*0018*/ 	.byte	0x04, 0x17
        /*001a*/ 	.short	(.L_163 - .L_162)
.L_162:
        /*001c*/ 	.word	0x00000000
        /*0020*/ 	.short	0x0004
        /*0022*/ 	.short	0x0018
        /*0024*/ 	.byte	0x00, 0xf0, 0x11, 0x00


	//----- nvinfo : EIATTR_KPARAM_INFO
	.align		4
.L_163:
        /*0028*/ 	.byte	0x04, 0x17
        /*002a*/ 	.short	(.L_165 - .L_164)
.L_164:
        /*002c*/ 	.word	0x00000000
        /*0030*/ 	.short	0x0003
        /*0032*/ 	.short	0x0014
        /*0034*/ 	.byte	0x00, 0xf0, 0x11, 0x00


	//----- nvinfo : EIATTR_KPARAM_INFO
	.align		4
.L_165:
        /*0038*/ 	.byte	0x04, 0x17
        /*003a*/ 	.short	(.L_167 - .L_166)
.L_166:
        /*003c*/ 	.word	0x00000000
        /*0040*/ 	.short	0x0002
        /*0042*/ 	.short	0x0010
        /*0044*/ 	.byte	0x00, 0xf0, 0x11, 0x00


	//----- nvinfo : EIATTR_KPARAM_INFO
	.align		4
.L_167:
        /*0048*/ 	.byte	0x04, 0x17
        /*004a*/ 	.short	(.L_169 - .L_168)
.L_168:
        /*004c*/ 	.word	0x00000000
        /*0050*/ 	.short	0x0001
        /*0052*/ 	.short	0x0008
        /*0054*/ 	.byte	0x00, 0xf5, 0x21, 0x00


	//----- nvinfo : EIATTR_KPARAM_INFO
	.align		4
.L_169:
        /*0058*/ 	.byte	0x04, 0x17
        /*005a*/ 	.short	(.L_171 - .L_170)
.L_170:
        /*005c*/ 	.word	0x00000000
        /*0060*/ 	.short	0x0000
        /*0062*/ 	.short	0x0000
        /*0064*/ 	.byte	0x00, 0xf5, 0x21, 0x00


	//----- nvinfo : EIATTR_SPARSE_MMA_MASK
	.align		4
.L_171:
        /*0068*/ 	.byte	0x03, 0x50
        /*006a*/ 	.short	0x0000


	//----- nvinfo : EIATTR_MAXREG_COUNT
	.align		4
        /*006c*/ 	.byte	0x03, 0x1b
        /*006e*/ 	.short	0x00ff


	//----- nvinfo : EIATTR_MERCURY_ISA_VERSION
	.align		4
        /*0070*/ 	.byte	0x03, 0x5f
        /*0072*/ 	.short	0x0101


	//----- nvinfo : EIATTR_VRC_CTA_INIT_COUNT
	.align		4
        /*0074*/ 	.byte	0x02, 0x4a
	.zero		1
	.zero		1


	//----- nvinfo : EIATTR_EXIT_INSTR_OFFSETS
	.align		4
        /*0078*/ 	.byte	0x04, 0x1c
        /*007a*/ 	.short	(.L_173 - .L_172)


	//   ....[0]....
.L_172:
        /*007c*/ 	.word	0x000000c0


	//   ....[1]....
        /*0080*/ 	.word	0x000007d0


	//----- nvinfo : EIATTR_CRS_STACK_SIZE
	.align		4
.L_173:
        /*0084*/ 	.byte	0x04, 0x1e
        /*0086*/ 	.short	(.L_175 - .L_174)
.L_174:
        /*0088*/ 	.word	0x00000000


	//----- nvinfo : EIATTR_CBANK_PARAM_SIZE
	.align		4
.L_175:
        /*008c*/ 	.byte	0x03, 0x19
        /*008e*/ 	.short	0x0020


	//----- nvinfo : EIATTR_PARAM_CBANK
	.align		4
        /*0090*/ 	.byte	0x04, 0x0a
        /*0092*/ 	.short	(.L_177 - .L_176)
	.align		4
.L_176:
        /*0094*/ 	.word	index@(.nv.constant0._Z12resizeKernelP6uchar3S0_iiii)
        /*0098*/ 	.short	0x0380
        /*009a*/ 	.short	0x0020


	//----- nvinfo : EIATTR_SW_WAR
	.align		4
.L_177:
        /*009c*/ 	.byte	0x04, 0x36
        /*009e*/ 	.short	(.L_179 - .L_178)
.L_178:
        /*00a0*/ 	.word	0x00000008
.L_179:


//--------------------- .nv.callgraph             --------------------------
	.section	.nv.callgraph,"",@"SHT_CUDA_CALLGRAPH"
	.align	4
	.sectionentsize	8
	.align		4
        /*0000*/ 	.word	0x00000000
	.align		4
        /*0004*/ 	.word	0xffffffff
	.align		4
        /*0008*/ 	.word	0x00000000
	.align		4
        /*000c*/ 	.word	0xfffffffe
	.align		4
        /*0010*/ 	.word	0x00000000
	.align		4
        /*0014*/ 	.word	0xfffffffd
	.align		4
        /*0018*/ 	.word	0x00000000
	.align		4
        /*001c*/ 	.word	0xfffffffc


//--------------------- .text._Z21batchPreprocessKernelP6uchar3PfPiS2_S2_S2_S2_S2_S2_S2_iiiii --------------------------
	.section	.text._Z21batchPreprocessKernelP6uchar3PfPiS2_S2_S2_S2_S2_S2_S2_iiiii,"ax",@progbits
	.align	128
        .global         _Z21batchPreprocessKernelP6uchar3PfPiS2_S2_S2_S2_S2_S2_S2_iiiii
        .type           _Z21batchPreprocessKernelP6uchar3PfPiS2_S2_S2_S2_S2_S2_S2_iiiii,@function
        .size           _Z21batchPreprocessKernelP6uchar3PfPiS2_S2_S2_S2_S2_S2_S2_iiiii,(.L_x_43 - _Z21batchPreprocessKernelP6uchar3PfPiS2_S2_S2_S2_S2_S2_S2_iiiii)
        .other          _Z21batchPreprocessKernelP6uchar3PfPiS2_S2_S2_S2_S2_S2_S2_iiiii,@"STO_CUDA_ENTRY STV_DEFAULT"
_Z21batchPreprocessKernelP6uchar3PfPiS2_S2_S2_S2_S2_S2_S2_iiiii:
.text._Z21batchPreprocessKernelP6uchar3PfPiS2_S2_S2_S2_S2_S2_S2_iiiii:
[----:B------:R-:W-:Y:S01]  /*0000*/  LDC R1, c[0x0][0x37c] ;  /* 0x0000df00ff017b82 */ /* 0x000fe20000000800 */
[----:B------:R-:W0:Y:S01]  /*0010*/  S2R R13, SR_CTAID.Z ;  /* 0x00000000000d7919 */ /* 0x000e220000002700 */
[----:B------:R-:W0:Y:S06]  /*0020*/  LDCU UR6, c[0x0][0x3d0] ;  /* 0x00007a00ff0677ac */ /* 0x000e2c0008000800 */
[----:B------:R-:W1:Y:S01]  /*0030*/  LDC R10, c[0x0][0x360] ;  /* 0x0000d800ff0a7b82 */ /* 0x000e620000000800 */
[----:B------:R-:W1:Y:S01]  /*0040*/  S2R R3, SR_TID.X ;  /* 0x0000000000037919 */ /* 0x000e620000002100 */
[----:B------:R-:W2:Y:S06]  /*0050*/  S2R R0, SR_TID.Y ;  /* 0x0000000000007919 */ /* 0x000eac0000002200 */
[----:B------:R-:W1:Y:S08]  /*0060*/  S2UR UR4, SR_CTAID.X ;  /* 0x00000000000479c3 */ /* 0x000e700000002500 */
[----:B------:R-:W2:Y:S08]  /*0070*/  S2UR UR5, SR_CTAID.Y ;  /* 0x00000000000579c3 */ /* 0x000eb00000002600 */
[----:B------:R-:W2:Y:S01]  /*0080*/  LDC R11, c[0x0][0x364] ;  /* 0x0000d900ff0b7b82 */ /* 0x000ea20000000800 */
[----:B0-----:R-:W-:Y:S01]  /*0090*/  ISETP.GE.AND P0, PT, R13, UR6, PT ;  /* 0x000000060d007c0c */ /* 0x001fe2000bf06270 */
[----:B-1----:R-:W-:-:S02]  /*00a0*/  IMAD R10, R10, UR4, R3 ;  /* 0x000000040a0a7c24 */ /* 0x002fc4000f8e0203 */
[----:B--2---:R-:W-:-:S10]  /*00b0*/  IMAD R11, R11, UR5, R0 ;  /* 0x000000050b0b7c24 */ /* 0x004fd4000f8e0200 */
[----:B------:R-:W-:Y:S05]  /*00c0*/  @P0 EXIT ;  /* 0x000000000000094d */ /* 0x000fea0003800000 */
[----:B------:R-:W0:Y:S01]  /*00d0*/  LDC.64 R16, c[0x0][0x3a8] ;  /* 0x0000ea00ff107b82 */ /* 0x000e220000000a00 */
[----:B------:R-:W1:Y:S01]  /*00e0*/  LDCU.64 UR4, c[0x0][0x358] ;  /* 0x00006b00ff0477ac */ /* 0x000e620008000a00 */
[----:B------:R-:W2:Y:S06]  /*00f0*/  LDCU UR6, c[0x0][0x3d4] ;  /* 0x00007a80ff0677ac */ /* 0x000eac0008000800 */
[----:B------:R-:W3:Y:S01]  /*0100*/  LDC.64 R2, c[0x0][0x3a0] ;  /* 0x0000e800ff027b82 */ /* 0x000ee20000000a00 */
[----:B------:R-:W4:Y:S01]  /*0110*/  LDCU.64 UR8, c[0x0][0x3d8] ;  /* 0x00007b00ff0877ac */ /* 0x000f220008000a00 */
[----:B------:R-:W5:Y:S06]  /*0120*/  LDCU UR7, c[0x0][0x3e0] ;  /* 0x00007c00ff0777ac */ /* 0x000f6c0008000800 */
[----:B------:R-:W5:Y:S01]  /*0130*/  LDC.64 R24, c[0x0][0x390] ;  /* 0x0000e400ff187b82 */ /* 0x000f620000000a00 */
[----:B0-----:R-:W-:-:S07]  /*0140*/  IMAD.WIDE.U32 R16, R13, 0x4, R16 ;  /* 0x000000040d107825 */ /* 0x001fce00078e0010 */
[----:B------:R-:W0:Y:S01]  /*0150*/  LDC.64 R22, c[0x0][0x398] ;  /* 0x0000e600ff167b82 */ /* 0x000e220000000a00 */
[----:B-1----:R-:W5:Y:S01]  /*0160*/  LDG.E R16, desc[UR4][R16.64] ;  /* 0x0000000410107981 */ /* 0x002f62000c1e1900 */
[----:B---3--:R-:W-:-:S06]  /*0170*/  IMAD.WIDE.U32 R2, R13, 0x4, R2 ;  /* 0x000000040d027825 */ /* 0x008fcc00078e0002 */
[----:B------:R-:W1:Y:S01]  /*0180*/  LDC.64 R20, c[0x0][0x3b0] ;  /* 0x0000ec00ff147b82 */ /* 0x000e620000000a00 */
[----:B------:R-:W3:Y:S07]  /*0190*/  LDG.E R3, desc[UR4][R2.64] ;  /* 0x0000000402037981 */ /* 0x000eee000c1e1900 */
[----:B------:R-:W0:Y:S08]  /*01a0*/  LDC.64 R18, c[0x0][0x3b8] ;  /* 0x0000ee00ff127b82 */ /* 0x000e300000000a00 */
[----:B------:R-:W0:Y:S08]  /*01b0*/  LDC.64 R6, c[0x0][0x3c0] ;  /* 0x0000f000ff067b82 */ /* 0x000e300000000a00 */
[----:B------:R-:W0:Y:S01]  /*01c0*/  LDC.64 R4, c[0x0][0x3c8] ;  /* 0x0000f200ff047b82 */ /* 0x000e220000000a00 */
[----:B--2---:R-:W-:-:S02]  /*01d0*/  IMAD R12, R13, UR6, RZ ;  /* 0x000000060d0c7c24 */ /* 0x004fc4000f8e02ff */
[----:B----4-:R-:W-:Y:S02]  /*01e0*/  IMAD R9, R13, UR9, RZ ;  /* 0x000000090d097c24 */ /* 0x010fe4000f8e02ff */
[----:B------:R-:W-:Y:S02]  /*01f0*/  IMAD R12, R12, UR8, RZ ;  /* 0x000000080c0c7c24 */ /* 0x000fe4000f8e02ff */
[----:B-----5:R-:W-:Y:S02]  /*0200*/  IMAD R9, R9, UR7, RZ ;  /* 0x0000000709097c24 */ /* 0x020fe4000f8e02ff */
[----:B------:R-:W-:Y:S01]  /*0210*/  IMAD.WIDE.U32 R24, R13, 0x4, R24 ;  /* 0x000000040d187825 */ /* 0x000fe200078e0018 */
[----:B------:R-:W-:-:S04]  /*0220*/  ISETP.GE.AND P0, PT, R11, R16, PT ;  /* 0x000000100b00720c */ /* 0x000fc80003f06270 */
[----:B---3--:R-:W-:-:S13]  /*0230*/  ISETP.GE.OR P0, PT, R10, R3, P0 ;  /* 0x000000030a00720c */ /* 0x008fda0000706670 */
[----:B01----:R-:W-:Y:S05]  /*0240*/  @P0 EXIT ;  /* 0x000000000000094d */ /* 0x003fea0003800000 */
[----:B------:R0:W2:Y:S01]  /*0250*/  LDG.E R15, desc[UR4][R24.64] ;  /* 0x00000004180f7981 */ /* 0x0000a2000c1e1900 */
[----:B------:R-:W-:-:S04]  /*0260*/  IMAD.WIDE.U32 R22, R13, 0x4, R22 ;  /* 0x000000040d167825 */ /* 0x000fc800078e0016 */
[C---:B------:R-:W-:Y:S01]  /*0270*/  IMAD.WIDE.U32 R20, R13.reuse, 0x4, R20 ;  /* 0x000000040d147825 */ /* 0x040fe200078e0014 */
[----:B------:R-:W5:Y:S03]  /*0280*/  LDG.E R14, desc[UR4][R22.64] ;  /* 0x00000004160e7981 */ /* 0x000f66000c1e1900 */
[C---:B------:R-:W-:Y:S01]  /*0290*/  IMAD.WIDE.U32 R18, R13.reuse, 0x4, R18 ;  /* 0x000000040d127825 */ /* 0x040fe200078e0012 */
[----:B------:R-:W5:Y:S01]  /*02a0*/  LDG.E R8, desc[UR4][R20.64] ;  /* 0x0000000414087981 */ /* 0x000f62000c1e1900 */
[----:B0-----:R-:W0:Y:S02]  /*02b0*/  LDC.64 R24, c[0x0][0x380] ;  /* 0x0000e000ff187b82 */ /* 0x001e240000000a00 */
[C---:B------:R-:W-:Y:S01]  /*02c0*/  IMAD.WIDE.U32 R4, R13.reuse, 0x4, R4 ;  /* 0x000000040d047825 */ /* 0x040fe200078e0004 */
[----:B------:R-:W5:Y:S03]  /*02d0*/  LDG.E R2, desc[UR4][R18.64] ;  /* 0x0000000412027981 */ /* 0x000f66000c1e1900 */
[----:B------:R-:W-:-:S02]  /*02e0*/  IMAD.WIDE.U32 R6, R13, 0x4, R6 ;  /* 0x000000040d067825 */ /* 0x000fc400078e0006 */
[----:B------:R1:W5:Y:S01]  /*02f0*/  LDG.E R13, desc[UR4][R4.64] ;  /* 0x00000004040d7981 */ /* 0x000362000c1e1900 */
[----:B------:R-:W-:Y:S01]  /*0300*/  BSSY.RECONVERGENT B0, `(.L_x_0) ;  /* 0x0000013000007945 */ /* 0x000fe20003800200 */
[----:B------:R-:W-:Y:S02]  /*0310*/  IMAD R9, R9, 0x3, RZ ;  /* 0x0000000309097824 */ /* 0x000fe400078e02ff */
[----:B------:R0:W5:Y:S01]  /*0320*/  LDG.E R0, desc[UR4][R6.64] ;  /* 0x0000000406007981 */ /* 0x000162000c1e1900 */
[----:B-1----:R-:W-:-:S04]  /*0330*/  I2FP.F32.S32 R4, R3 ;  /* 0x0000000300047245 */ /* 0x002fc80000201400 */
[----:B------:R-:W1:Y:S01]  /*0340*/  MUFU.RCP R17, R4 ;  /* 0x0000000400117308 */ /* 0x000e620000001000 */
[----:B------:R-:W-:Y:S01]  /*0350*/  I2FP.F32.S32 R3, R10 ;  /* 0x0000000a00037245 */ /* 0x000fe20000201400 */
[----:B0-----:R-:W-:-:S04]  /*0360*/  IMAD.WIDE R6, R12, 0x3, R24 ;  /* 0x000000030c067825 */ /* 0x001fc800078e0218 */
[----:B-1----:R-:W-:-:S04]  /*0370*/  FFMA R28, -R4, R17, 1 ;  /* 0x3f800000041c7423 */ /* 0x002fc80000000111 */
[----:B------:R-:W-:Y:S01]  /*0380*/  FFMA R28, R17, R28, R17 ;  /* 0x0000001c111c7223 */ /* 0x000fe20000000011 */
[----:B--2---:R-:W-:-:S05]  /*0390*/  I2FP.F32.S32 R26, R15 ;  /* 0x0000000f001a7245 */ /* 0x004fca0000201400 */
[----:B------:R-:W-:-:S04]  /*03a0*/  FMUL R3, R3, R26 ;  /* 0x0000001a03037220 */ /* 0x000fc80000400000 */
[----:B------:R-:W0:Y:S01]  /*03b0*/  FCHK P0, R3, R4 ;  /* 0x0000000403007302 */ /* 0x000e220000000000 */
[----:B------:R-:W-:-:S04]  /*03c0*/  FFMA R17, R3, R28, RZ ;  /* 0x0000001c03117223 */ /* 0x000fc800000000ff */
[----:B------:R-:W-:-:S04]  /*03d0*/  FFMA R5, -R4, R17, R3 ;  /* 0x0000001104057223 */ /* 0x000fc80000000103 */
[----:B------:R-:W-:Y:S01]  /*03e0*/  FFMA R12, R28, R5, R17 ;  /* 0x000000051c0c7223 */ /* 0x000fe20000000011 */
[----:B0-----:R-:W-:Y:S06]  /*03f0*/  @!P0 BRA `(.L_x_1) ;  /* 0x00000000000c8947 */ /* 0x001fec0003800000 */
[----:B------:R-:W-:-:S07]  /*0400*/  MOV R17, 0x420 ;  /* 0x0000042000117802 */ /* 0x000fce0000000f00 */
[----:B-----5:R-:W-:Y:S05]  /*0410*/  CALL.REL.NOINC `($__internal_0_$__cuda_sm3x_div_rn_noftz_f32_slowpath) ;  /* 0x0000000800407944 */ /* 0x020fea0003c00000 */
[----:B------:R-:W-:-:S07]  /*0420*/  MOV R12, R18 ;  /* 0x00000012000c7202 */ /* 0x000fce0000000f00 */
.L_x_1:
[----:B------:R-:W-:Y:S05]  /*0430*/  BSYNC.RECONVERGENT B0 ;  /* 0x0000000000007941 */ /* 0x000fea0003800200 */
.L_x_0:
[----:B------:R-:W-:Y:S01]  /*0440*/  I2FP.F32.U32 R16, R16 ;  /* 0x0000001000107245 */ /* 0x000fe20000201000 */
[----:B------:R-:W-:Y:S01]  /*0450*/  BSSY.RECONVERGENT B0, `(.L_x_2) ;  /* 0x000000f000007945 */ /* 0x000fe20003800200 */
[----:B------:R-:W-:Y:S02]  /*0460*/  I2FP.F32.U32 R3, R11 ;  /* 0x0000000b00037245 */ /* 0x000fe40000201000 */
[----:B------:R-:W0:Y:S01]  /*0470*/  MUFU.RCP R5, R16 ;  /* 0x0000001000057308 */ /* 0x000e220000001000 */
[----:B-----5:R-:W-:-:S05]  /*0480*/  I2FP.F32.S32 R4, R14 ;  /* 0x0000000e00047245 */ /* 0x020fca0000201400 */
[----:B------:R-:W-:-:S04]  /*0490*/  FMUL R3, R3, R4 ;  /* 0x0000000403037220 */ /* 0x000fc80000400000 */
[----:B------:R-:W1:Y:S01]  /*04a0*/  FCHK P0, R3, R16 ;  /* 0x0000001003007302 */ /* 0x000e620000000000 */
[----:B0-----:R-:W-:-:S04]  /*04b0*/  FFMA R18, -R16, R5, 1 ;  /* 0x3f80000010127423 */ /* 0x001fc80000000105 */
[----:B------:R-:W-:-:S04]  /*04c0*/  FFMA R18, R5, R18, R5 ;  /* 0x0000001205127223 */ /* 0x000fc80000000005 */
[----:B------:R-:W-:-:S04]  /*04d0*/  FFMA R5, R3, R18, RZ ;  /* 0x0000001203057223 */ /* 0x000fc800000000ff */
[----:B------:R-:W-:-:S04]  /*04e0*/  FFMA R4, -R16, R5, R3 ;  /* 0x0000000510047223 */ /* 0x000fc80000000103 */
[----:B------:R-:W-:Y:S01]  /*04f0*/  FFMA R18, R18, R4, R5 ;  /* 0x0000000412127223 */ /* 0x000fe20000000005 */
[----:B-1----:R-:W-:Y:S06]  /*0500*/  @!P0 BRA `(.L_x_3) ;  /* 0x00000000000c8947 */ /* 0x002fec0003800000 */
[----:B------:R-:W-:Y:S01]  /*0510*/  IMAD.MOV.U32 R4, RZ, RZ, R16 ;  /* 0x000000ffff047224 */ /* 0x000fe200078e0010 */
[----:B------:R-:W-:-:S07]  /*0520*/  MOV R17, 0x540 ;  /* 0x0000054000117802 */ /* 0x000fce0000000f00 */
[----:B------:R-:W-:Y:S05]  /*0530*/  CALL.REL.NOINC `($__internal_0_$__cuda_sm3x_div_rn_noftz_f32_slowpath) ;  /* 0x0000000400f87944 */ /* 0x000fea0003c00000 */
.L_x_3:
[----:B------:R-:W-:Y:S05]  /*0540*/  BSYNC.RECONVERGENT B0 ;  /* 0x0000000000007941 */ /* 0x000fea0003800200 */
.L_x_2:
[----:B------:R-:W0:Y:S01]  /*0550*/  LDCU UR6, c[0x0][0x3d4] ;  /* 0x00007a80ff0677ac */ /* 0x000e220008000800 */
[----:B------:R-:W1:Y:S01]  /*0560*/  F2I.TRUNC.NTZ R3, R12 ;  /* 0x0000000c00037305 */ /* 0x000e62000020f100 */
[----:B------:R-:W-:Y:S01]  /*0570*/  IADD3 R4, PT, PT, R15, -0x1, RZ ;  /* 0xffffffff0f047810 */ /* 0x000fe20007ffe0ff */
[----:B------:R-:W-:-:S06]  /*0580*/  VIADD R5, R14, 0xffffffff ;  /* 0xffffffff0e057836 */ /* 0x000fcc0000000000 */
[----:B------:R-:W0:Y:S01]  /*0590*/  F2I.TRUNC.NTZ R20, R18 ;  /* 0x0000001200147305 */ /* 0x000e22000020f100 */
[----:B-1----:R-:W-:Y:S01]  /*05a0*/  VIADDMNMX R25, R3, 0x1, R4, PT ;  /* 0x0000000103197846 */ /* 0x002fe20003800104 */
[C---:B0-----:R-:W-:Y:S01]  /*05b0*/  IMAD R17, R20.reuse, UR6, R3 ;  /* 0x0000000614117c24 */ /* 0x041fe2000f8e0203 */
[----:B------:R-:W-:-:S03]  /*05c0*/  VIADDMNMX R26, R20, 0x1, R5, PT ;  /* 0x00000001141a7846 */ /* 0x000fc60003800105 */
[----:B------:R-:W-:Y:S02]  /*05d0*/  IMAD R15, R20, UR6, R25 ;  /* 0x00000006140f7c24 */ /* 0x000fe4000f8e0219 */
[----:B------:R-:W-:-:S04]  /*05e0*/  IMAD.WIDE R16, R17, 0x3, R6 ;  /* 0x0000000311107825 */ /* 0x000fc800078e0206 */
[----:B------:R-:W-:Y:S01]  /*05f0*/  IMAD.WIDE R4, R15, 0x3, R6 ;  /* 0x000000030f047825 */ /* 0x000fe200078e0206 */
[----:B------:R-:W2:Y:S03]  /*0600*/  LDG.E.U8 R22, desc[UR4][R16.64] ;  /* 0x0000000410167981 */ /* 0x000ea6000c1e1100 */
[----:B------:R-:W-:Y:S01]  /*0610*/  IMAD R15, R26, UR6, R3 ;  /* 0x000000061a0f7c24 */ /* 0x000fe2000f8e0203 */
[----:B------:R-:W3:Y:S03]  /*0620*/  LDG.E.U8 R19, desc[UR4][R4.64] ;  /* 0x0000000404137981 */ /* 0x000ee6000c1e1100 */
[----:B------:R-:W-:Y:S01]  /*0630*/  IMAD.WIDE R14, R15, 0x3, R6 ;  /* 0x000000030f0e7825 */ /* 0x000fe200078e0206 */
[----:B------:R-:W4:Y:S04]  /*0640*/  LDG.E.U8 R21, desc[UR4][R16.64+0x1] ;  /* 0x0000010410157981 */ /* 0x000f28000c1e1100 */
[----:B------:R0:W4:Y:S04]  /*0650*/  LDG.E.U8 R23, desc[UR4][R16.64+0x2] ;  /* 0x0000020410177981 */ /* 0x000128000c1e1100 */
[----:B------:R-:W4:Y:S01]  /*0660*/  LDG.E.U8 R24, desc[UR4][R14.64] ;  /* 0x000000040e187981 */ /* 0x000f22000c1e1100 */
[----:B------:R-:W-:-:S02]  /*0670*/  IMAD.IADD R11, R11, 0x1, R0 ;  /* 0x000000010b0b7824 */ /* 0x000fc400078e0200 */
[----:B------:R-:W-:Y:S01]  /*0680*/  IMAD R25, R26, UR6, R25 ;  /* 0x000000061a197c24 */ /* 0x000fe2000f8e0219 */
[----:B------:R-:W5:Y:S04]  /*0690*/  LDG.E.U8 R28, desc[UR4][R14.64+0x1] ;  /* 0x000001040e1c7981 */ /* 0x000f68000c1e1100 */
[----:B------:R-:W5:Y:S01]  /*06a0*/  LDG.E.U8 R29, desc[UR4][R14.64+0x2] ;  /* 0x000002040e1d7981 */ /* 0x000f62000c1e1100 */
[----:B------:R-:W-:Y:S01]  /*06b0*/  I2FP.F32.S32 R3, R3 ;  /* 0x0000000300037245 */ /* 0x000fe20000201400 */
[----:B------:R-:W-:Y:S01]  /*06c0*/  IMAD.WIDE R6, R25, 0x3, R6 ;  /* 0x0000000319067825 */ /* 0x000fe200078e0206 */
[----:B0-----:R-:W-:Y:S01]  /*06d0*/  I2FP.F32.S32 R17, R20 ;  /* 0x0000001400117245 */ /* 0x001fe20000201400 */
[----:B------:R-:W5:Y:S02]  /*06e0*/  LDG.E.U8 R25, desc[UR4][R4.64+0x1] ;  /* 0x0000010404197981 */ /* 0x000f64000c1e1100 */
[----:B------:R-:W-:Y:S01]  /*06f0*/  FADD R12, -R3, R12 ;  /* 0x0000000c030c7221 */ /* 0x000fe20000000100 */
[----:B------:R-:W-:Y:S01]  /*0700*/  IADD3 R13, PT, PT, R10, R13, RZ ;  /* 0x0000000d0a0d7210 */ /* 0x000fe20007ffe0ff */
[----:B------:R-:W-:Y:S01]  /*0710*/  FADD R3, -R17, R18 ;  /* 0x0000001211037221 */ /* 0x000fe20000000100 */
[----:B------:R-:W-:Y:S01]  /*0720*/  ISETP.GE.AND P0, PT, R11, R2, PT ;  /* 0x000000020b00720c */ /* 0x000fe20003f06270 */
[----:B------:R0:W5:Y:S01]  /*0730*/  LDG.E.U8 R26, desc[UR4][R4.64+0x2] ;  /* 0x00000204041a7981 */ /* 0x000162000c1e1100 */
[----:B------:R-:W-:-:S02]  /*0740*/  FADD R18, -R12, 1 ;  /* 0x3f8000000c127421 */ /* 0x000fc40000000100 */
[----:B------:R-:W-:Y:S01]  /*0750*/  ISETP.GE.OR P0, PT, R13, R8, P0 ;  /* 0x000000080d00720c */ /* 0x000fe20000706670 */
[----:B------:R-:W5:Y:S04]  /*0760*/  LDG.E.U8 R27, desc[UR4][R6.64] ;  /* 0x00000004061b7981 */ /* 0x000f68000c1e1100 */
[----:B------:R-:W5:Y:S01]  /*0770*/  LDG.E.U8 R16, desc[UR4][R6.64+0x2] ;  /* 0x0000020406107981 */ /* 0x000f62000c1e1100 */
[----:B0-----:R-:W-:-:S03]  /*0780*/  FADD R5, -R3, 1 ;  /* 0x3f80000003057421 */ /* 0x001fc60000000100 */
[----:B------:R0:W5:Y:S01]  /*0790*/  LDG.E.U8 R4, desc[UR4][R6.64+0x1] ;  /* 0x0000010406047981 */ /* 0x000162000c1e1100 */
[-C--:B------:R-:W-:Y:S01]  /*07a0*/  FMUL R10, R18, R5.reuse ;  /* 0x00000005120a7220 */ /* 0x080fe20000400000 */
[C---:B------:R-:W-:Y:S01]  /*07b0*/  FMUL R0, R12.reuse, R5 ;  /* 0x000000050c007220 */ /* 0x040fe20000400000 */
[----:B------:R-:W-:Y:S01]  /*07c0*/  FMUL R5, R3, R18 ;  /* 0x0000001203057220 */ /* 0x000fe20000400000 */
[----:B------:R-:W-:Y:S01]  /*07d0*/  FMUL R2, R12, R3 ;  /* 0x000000030c027220 */ /* 0x000fe20000400000 */
[----:B--2---:R-:W-:Y:S02]  /*07e0*/  I2FP.F32.U32 R17, R22 ;  /* 0x0000001600117245 */ /* 0x004fe40000201000 */
[----:B---3--:R-:W-:-:S03]  /*07f0*/  I2FP.F32.U32 R19, R19 ;  /* 0x0000001300137245 */ /* 0x008fc60000201000 */
[----:B------:R-:W-:Y:S01]  /*0800*/  FMUL R17, R10, R17 ;  /* 0x000000110a117220 */ /* 0x000fe20000400000 */
[----:B----4-:R-:W-:-:S03]  /*0810*/  I2FP.F32.U32 R21, R21 ;  /* 0x0000001500157245 */ /* 0x010fc60000201000 */
[----:B0-----:R-:W-:Y:S01]  /*0820*/  FFMA R6, R0, R19, R17 ;  /* 0x0000001300067223 */ /* 0x001fe20000000011 */
[----:B------:R-:W-:Y:S02]  /*0830*/  I2FP.F32.U32 R23, R23 ;  /* 0x0000001700177245 */ /* 0x000fe40000201000 */
[----:B------:R-:W-:Y:S01]  /*0840*/  I2FP.F32.U32 R24, R24 ;  /* 0x0000001800187245 */ /* 0x000fe20000201000 */
[C---:B------:R-:W-:Y:S02]  /*0850*/  FMUL R21, R10.reuse, R21 ;  /* 0x000000150a157220 */ /* 0x040fe40000400000 */
[----:B------:R-:W-:Y:S02]  /*0860*/  FMUL R23, R10, R23 ;  /* 0x000000170a177220 */ /* 0x000fe40000400000 */
[----:B------:R-:W-:Y:S01]  /*0870*/  FFMA R3, R5, R24, R6 ;  /* 0x0000001805037223 */ /* 0x000fe20000000006 */
[----:B------:R-:W-:Y:S06]  /*0880*/  @P0 EXIT ;  /* 0x000000000000094d */ /* 0x000fec0003800000 */
[----:B------:R-:W-:Y:S01]  /*0890*/  HFMA2 R10, -RZ, RZ, 0.9375, -7.688999176025390625e-06 ;  /* 0x3b808081ff0a7431 */ /* 0x000fe200000001ff */
[----:B-----5:R-:W-:Y:S01]  /*08a0*/  I2FP.F32.U32 R27, R27 ;  /* 0x0000001b001b7245 */ /* 0x020fe20000201000 */
[----:B------:R-:W-:Y:S01]  /*08b0*/  IMAD.MOV.U32 R7, RZ, RZ, 0x437f0000 ;  /* 0x437f0000ff077424 */ /* 0x000fe200078e00ff */
[----:B------:R-:W-:Y:S01]  /*08c0*/  I2FP.F32.U32 R25, R25 ;  /* 0x0000001900197245 */ /* 0x000fe20000201000 */
[----:B------:R-:W-:Y:S01]  /*08d0*/  BSSY.RECONVERGENT B0, `(.L_x_4) ;  /* 0x0000018000007945 */ /* 0x000fe20003800200 */
[----:B------:R-:W-:Y:S01]  /*08e0*/  I2FP.F32.U32 R26, R26 ;  /* 0x0000001a001a7245 */ /* 0x000fe20000201000 */
[----:B------:R-:W-:Y:S01]  /*08f0*/  FFMA R3, R2, R27, R3 ;  /* 0x0000001b02037223 */ /* 0x000fe20000000003 */
[----:B------:R-:W-:Y:S01]  /*0900*/  I2FP.F32.U32 R28, R28 ;  /* 0x0000001c001c7245 */ /* 0x000fe20000201000 */
[----:B------:R-:W-:Y:S01]  /*0910*/  FFMA R6, R0, R25, R21 ;  /* 0x0000001900067223 */ /* 0x000fe20000000015 */
[----:B------:R-:W-:Y:S01]  /*0920*/  I2FP.F32.U32 R29, R29 ;  /* 0x0000001d001d7245 */ /* 0x000fe20000201000 */
[----:B------:R-:W0:Y:S01]  /*0930*/  FCHK P0, R3, 255 ;  /* 0x437f000003007902 */ /* 0x000e220000000000 */
[----:B------:R-:W-:Y:S01]  /*0940*/  FFMA R7, R10, -R7, 1 ;  /* 0x3f8000000a077423 */ /* 0x000fe20000000807 */
[----:B------:R-:W-:Y:S01]  /*0950*/  FFMA R26, R0, R26, R23 ;  /* 0x0000001a001a7223 */ /* 0x000fe20000000017 */
[----:B------:R-:W-:-:S02]  /*0960*/  I2FP.F32.U32 R0, R4 ;  /* 0x0000000400007245 */ /* 0x000fc40000201000 */
[----:B------:R-:W-:Y:S01]  /*0970*/  FFMA R10, R7, R10, 0.0039215688593685626984 ;  /* 0x3b808081070a7423 */ /* 0x000fe2000000000a */
[C---:B------:R-:W-:Y:S01]  /*0980*/  FFMA R7, R5.reuse, R28, R6 ;  /* 0x0000001c05077223 */ /* 0x040fe20000000006 */
[----:B------:R-:W-:Y:S01]  /*0990*/  I2FP.F32.U32 R16, R16 ;  /* 0x0000001000107245 */ /* 0x000fe20000201000 */
[----:B------:R-:W-:Y:S01]  /*09a0*/  FFMA R29, R5, R29, R26 ;  /* 0x0000001d051d7223 */ /* 0x000fe2000000001a */
[----:B------:R-:W-:Y:S01]  /*09b0*/  FFMA R6, R3, R10, RZ ;  /* 0x0000000a03067223 */ /* 0x000fe200000000ff */
[C---:B------:R-:W-:Y:S02]  /*09c0*/  FFMA R0, R2.reuse, R0, R7 ;  /* 0x0000000002007223 */ /* 0x040fe40000000007 */
[----:B------:R-:W-:Y:S01]  /*09d0*/  FFMA R2, R2, R16, R29 ;  /* 0x0000001002027223 */ /* 0x000fe2000000001d */
[----:B------:R-:W-:-:S04]  /*09e0*/  FFMA R5, R6, -255, R3 ;  /* 0xc37f000006057823 */ /* 0x000fc80000000003 */
[----:B------:R-:W-:Y:S01]  /*09f0*/  FFMA R6, R10, R5, R6 ;  /* 0x000000050a067223 */ /* 0x000fe20000000006 */
[----:B0-----:R-:W-:Y:S06]  /*0a00*/  @!P0 BRA `(.L_x_5) ;  /* 0x0000000000108947 */ /* 0x001fec0003800000 */
[----:B------:R-:W-:Y:S02]  /*0a10*/  MOV R4, 0x437f0000 ;  /* 0x437f000000047802 */ /* 0x000fe40000000f00 */
[----:B------:R-:W-:-:S07]  /*0a20*/  MOV R17, 0xa40 ;  /* 0x00000a4000117802 */ /* 0x000fce0000000f00 */
[----:B------:R-:W-:Y:S05]  /*0a30*/  CALL.REL.NOINC `($__internal_0_$__cuda_sm3x_div_rn_noftz_f32_slowpath) ;  /* 0x0000000000b87944 */ /* 0x000fea0003c00000 */
[----:B------:R-:W-:-:S07]  /*0a40*/  IMAD.MOV.U32 R6, RZ, RZ, R18 ;  /* 0x000000ffff067224 */ /* 0x000fce00078e0012 */
.L_x_5:
[----:B------:R-:W-:Y:S05]  /*0a50*/  BSYNC.RECONVERGENT B0 ;  /* 0x0000000000007941 */ /* 0x000fea0003800200 */
.L_x_4:
[----:B------:R-:W-:Y:S01]  /*0a60*/  MOV R3, 0x3b808081 ;  /* 0x3b80808100037802 */ /* 0x000fe20000000f00 */
[----:B------:R-:W-:Y:S01]  /*0a70*/  IMAD.MOV.U32 R4, RZ, RZ, 0x437f0000 ;  /* 0x437f0000ff047424 */ /* 0x000fe200078e00ff */
[----:B------:R-:W0:Y:S01]  /*0a80*/  FCHK P0, R0, 255 ;  /* 0x437f000000007902 */ /* 0x000e220000000000 */
[----:B------:R-:W-:Y:S02]  /*0a90*/  BSSY.RECONVERGENT B0, `(.L_x_6) ;  /* 0x000000c000007945 */ /* 0x000fe40003800200 */
[----:B------:R-:W-:-:S04]  /*0aa0*/  FFMA R4, R3, -R4, 1 ;  /* 0x3f80000003047423 */ /* 0x000fc80000000804 */
[----:B------:R-:W-:-:S04]  /*0ab0*/  FFMA R10, R4, R3, 0.0039215688593685626984 ;  /* 0x3b808081040a7423 */ /* 0x000fc80000000003 */
[----:B------:R-:W-:-:S04]  /*0ac0*/  FFMA R7, R0, R10, RZ ;  /* 0x0000000a00077223 */ /* 0x000fc800000000ff */
[----:B------:R-:W-:-:S04]  /*0ad0*/  FFMA R4, R7, -255, R0 ;  /* 0xc37f000007047823 */ /* 0x000fc80000000000 */
[----:B------:R-:W-:Y:S01]  /*0ae0*/  FFMA R7, R10, R4, R7 ;  /* 0x000000040a077223 */ /* 0x000fe20000000007 */
[----:B0-----:R-:W-:Y:S06]  /*0af0*/  @!P0 BRA `(.L_x_7) ;  /* 0x0000000000148947 */ /* 0x001fec0003800000 */
[----:B------:R-:W-:Y:S01]  /*0b00*/  MOV R3, R0 ;  /* 0x0000000000037202 */ /* 0x000fe20000000f00 */
[----:B------:R-:W-:Y:S01]  /*0b10*/  IMAD.MOV.U32 R4, RZ, RZ, 0x437f0000 ;  /* 0x437f0000ff047424 */ /* 0x000fe200078e00ff */
[----:B------:R-:W-:-:S07]  /*0b20*/  MOV R17, 0xb40 ;  /* 0x00000b4000117802 */ /* 0x000fce0000000f00 */
[----:B------:R-:W-:Y:S05]  /*0b30*/  CALL.REL.NOINC `($__internal_0_$__cuda_sm3x_div_rn_noftz_f32_slowpath) ;  /* 0x0000000000787944 */ /* 0x000fea0003c00000 */
[----:B------:R-:W-:-:S07]  /*0b40*/  MOV R7, R18 ;  /* 0x0000001200077202 */ /* 0x000fce0000000f00 */
.L_x_7:
[----:B------:R-:W-:Y:S05]  /*0b50*/  BSYNC.RECONVERGENT B0 ;  /* 0x0000000000007941 */ /* 0x000fea0003800200 */
.L_x_6:
[----:B------:R-:W-:Y:S02]  /*0b60*/  HFMA2 R3, -RZ, RZ, 3.748046875, 0 ;  /* 0x437f0000ff037431 */ /* 0x000fe400000001ff */
        /* <DEDUP_REMOVED lines=9> */
[----:B------:R-:W-:Y:S01]  /*0c00*/  IMAD.MOV.U32 R3, RZ, RZ, R2 ;  /* 0x000000ffff037224 */ /* 0x000fe200078e0002 */
[----:B------:R-:W-:Y:S02]  /*0c10*/  MOV R4, 0x437f0000 ;  /* 0x437f000000047802 */ /* 0x000fe40000000f00 */
[----:B------:R-:W-:-:S07]  /*0c20*/  MOV R17, 0xc40 ;  /* 0x00000c4000117802 */ /* 0x000fce0000000f00 */
[----:B------:R-:W-:Y:S05]  /*0c30*/  CALL.REL.NOINC `($__internal_0_$__cuda_sm3x_div_rn_noftz_f32_slowpath) ;  /* 0x0000000000387944 */ /* 0x000fea0003c00000 */
[----:B------:R-:W-:-:S07]  /*0c40*/  IMAD.MOV.U32 R5, RZ, RZ, R18 ;  /* 0x000000ffff057224 */ /* 0x000fce00078e0012 */
.L_x_9:
[----:B------:R-:W-:Y:S05]  /*0c50*/  BSYNC.RECONVERGENT B0 ;  /* 0x0000000000007941 */ /* 0x000fea0003800200 */
.L_x_8:
[----:B------:R-:W0:Y:S01]  /*0c60*/  LDCU.64 UR6, c[0x0][0x388] ;  /* 0x00007100ff0677ac */ /* 0x000e220008000a00 */
[----:B------:R-:W-:Y:S01]  /*0c70*/  IMAD R8, R8, R11, R13 ;  /* 0x0000000b08087224 */ /* 0x000fe200078e020d */
[----:B------:R-:W-:-:S03]  /*0c80*/  SHF.R.S32.HI R3, RZ, 0x1f, R9 ;  /* 0x0000001fff037819 */ /* 0x000fc60000011409 */
[----:B------:R-:W-:-:S05]  /*0c90*/  IMAD R8, R8, 0x3, RZ ;  /* 0x0000000308087824 */ /* 0x000fca00078e02ff */
[----:B------:R-:W-:-:S04]  /*0ca0*/  IADD3 R9, P0, PT, R9, R8, RZ ;  /* 0x0000000809097210 */ /* 0x000fc80007f1e0ff */
[----:B------:R-:W-:Y:S02]  /*0cb0*/  LEA.HI.X.SX32 R8, R8, R3, 0x1, P0 ;  /* 0x0000000308087211 */ /* 0x000fe400000f0eff */
[----:B0-----:R-:W-:-:S04]  /*0cc0*/  LEA R2, P0, R9, UR6, 0x2 ;  /* 0x0000000609027c11 */ /* 0x001fc8000f8010ff */
[----:B------:R-:W-:-:S05]  /*0cd0*/  LEA.HI.X R3, R9, UR7, R8, 0x2, P0 ;  /* 0x0000000709037c11 */ /* 0x000fca00080f1408 */
[----:B------:R-:W-:Y:S04]  /*0ce0*/  STG.E desc[UR4][R2.64], R5 ;  /* 0x0000000502007986 */ /* 0x000fe8000c101904 */
[----:B------:R-:W-:Y:S04]  /*0cf0*/  STG.E desc[UR4][R2.64+0x4], R7 ;  /* 0x0000040702007986 */ /* 0x000fe8000c101904 */
[----:B------:R-:W-:Y:S01]  /*0d00*/  STG.E desc[UR4][R2.64+0x8], R6 ;  /* 0x0000080602007986 */ /* 0x000fe2000c101904 */
[----:B------:R-:W-:Y:S05]  /*0d10*/  EXIT ;  /* 0x000000000000794d */ /* 0x000fea0003800000 */
        .weak           $__internal_0_$__cuda_sm3x_div_rn_noftz_f32_slowpath
        .type           $__internal_0_$__cuda_sm3x_div_rn_noftz_f32_slowpath,@function
        .size           $__internal_0_$__cuda_sm3x_div_rn_noftz_f32_slowpath,(.L_x_43 - $__internal_0_$__cuda_sm3x_div_rn_noftz_f32_slowpath)
$__internal_0_$__cuda_sm3x_div_rn_noftz_f32_slowpath:
[----:B------:R-:W-:Y:S01]  /*0d20*/  SHF.R.U32.HI R5, RZ, 0x17, R4 ;  /* 0x00000017ff057819 */ /* 0x000fe20000011604 */
[----:B------:R-:W-:Y:S01]  /*0d30*/  BSSY.RECONVERGENT B1, `(.L_x_10) ;  /* 0x0000063000017945 */ /* 0x000fe20003800200 */
[----:B------:R-:W-:Y:S02]  /*0d40*/  SHF.R.U32.HI R20, RZ, 0x17, R3 ;  /* 0x00000017ff147819 */ /* 0x000fe40000011603 */
[----:B------:R-:W-:Y:S02]  /*0d50*/  LOP3.LUT R5, R5, 0xff, RZ, 0xc0, !PT ;  /* 0x000000ff05057812 */ /* 0x000fe400078ec0ff */
[----:B------:R-:W-:Y:S02]  /*0d60*/  LOP3.LUT R20, R20, 0xff, RZ, 0xc0, !PT ;  /* 0x000000ff14147812 */ /* 0x000fe400078ec0ff */
[----:B------:R-:W-:-:S03]  /*0d70*/  IADD3 R19, PT, PT, R5, -0x1, RZ ;  /* 0xffffffff05137810 */ /* 0x000fc60007ffe0ff */
[----:B------:R-:W-:Y:S01]  /*0d80*/  VIADD R18, R20, 0xffffffff ;  /* 0xffffffff14127836 */ /* 0x000fe20000000000 */
[----:B------:R-:W-:-:S04]  /*0d90*/  ISETP.GT.U32.AND P0, PT, R19, 0xfd, PT ;  /* 0x000000fd1300780c */ /* 0x000fc80003f04070 */
[----:B------:R-:W-:-:S13]  /*0da0*/  ISETP.GT.U32.OR P0, PT, R18, 0xfd, P0 ;  /* 0x000000fd1200780c */ /* 0x000fda0000704470 */
[----:B------:R-:W-:Y:S01]  /*0db0*/  @!P0 MOV R18, RZ ;  /* 0x000000ff00128202 */ /* 0x000fe20000000f00 */
[----:B------:R-:W-:Y:S06]  /*0dc0*/  @!P0 BRA `(.L_x_11) ;  /* 0x0000000000608947 */ /* 0x000fec0003800000 */
[----:B------:R-:W-:Y:S02]  /*0dd0*/  FSETP.GTU.FTZ.AND P0, PT, |R3|, +INF , PT ;  /* 0x7f8000000300780b */ /* 0x000fe40003f1c200 */
[----:B------:R-:W-:-:S04]  /*0de0*/  FSETP.GTU.FTZ.AND P1, PT, |R4|, +INF , PT ;  /* 0x7f8000000400780b */ /* 0x000fc80003f3c200 */
[----:B------:R-:W-:-:S13]  /*0df0*/  PLOP3.LUT P0, PT, P0, P1, PT, 0xf8, 0x8f ;  /* 0x00000000008f781c */ /* 0x000fda0000703f70 */
[----:B------:R-:W-:Y:S05]  /*0e00*/  @P0 BRA `(.L_x_12) ;  /* 0x0000000400500947 */ /* 0x000fea0003800000 */
[----:B------:R-:W-:-:S13]  /*0e10*/  LOP3.LUT P0, RZ, R4, 0x7fffffff, R3, 0xc8, !PT ;  /* 0x7fffffff04ff7812 */ /* 0x000fda000780c803 */
[----:B------:R-:W-:Y:S05]  /*0e20*/  @!P0 BRA `(.L_x_13) ;  /* 0x0000000400408947 */ /* 0x000fea0003800000 */
[C---:B------:R-:W-:Y:S02]  /*0e30*/  FSETP.NEU.FTZ.AND P2, PT, |R3|.reuse, +INF , PT ;  /* 0x7f8000000300780b */ /* 0x040fe40003f5d200 */
[----:B------:R-:W-:Y:S02]  /*0e40*/  FSETP.NEU.FTZ.AND P1, PT, |R4|, +INF , PT ;  /* 0x7f8000000400780b */ /* 0x000fe40003f3d200 */
[----:B------:R-:W-:-:S11]  /*0e50*/  FSETP.NEU.FTZ.AND P0, PT, |R3|, +INF , PT ;  /* 0x7f8000000300780b */ /* 0x000fd60003f1d200 */
[----:B------:R-:W-:Y:S05]  /*0e60*/  @!P1 BRA !P2, `(.L_x_13) ;  /* 0x0000000400309947 */ /* 0x000fea0005000000 */
[----:B------:R-:W-:-:S04]  /*0e70*/  LOP3.LUT P2, RZ, R3, 0x7fffffff, RZ, 0xc0, !PT ;  /* 0x7fffffff03ff7812 */ /* 0x000fc8000784c0ff */
[----:B------:R-:W-:-:S13]  /*0e80*/  PLOP3.LUT P1, PT, P1, P2, PT, 0x2f, 0xf2 ;  /* 0x0000000000f2781c */ /* 0x000fda0000f24577 */
[----:B------:R-:W-:Y:S05]  /*0e90*/  @P1 BRA `(.L_x_14) ;  /* 0x00000004001c1947 */ /* 0x000fea0003800000 */
[----:B------:R-:W-:-:S04]  /*0ea0*/  LOP3.LUT P1, RZ, R4, 0x7fffffff, RZ, 0xc0, !PT ;  /* 0x7fffffff04ff7812 */ /* 0x000fc8000782c0ff */
[----:B------:R-:W-:-:S13]  /*0eb0*/  PLOP3.LUT P0, PT, P0, P1, PT, 0x2f, 0xf2 ;  /* 0x0000000000f2781c */ /* 0x000fda0000702577 */
[----:B------:R-:W-:Y:S05]  /*0ec0*/  @P0 BRA `(.L_x_15) ;  /* 0x0000000400040947 */ /* 0x000fea0003800000 */
[----:B------:R-:W-:Y:S01]  /*0ed0*/  VIADD R18, R20, 0xffffffff ;  /* 0xffffffff14127836 */ /* 0x000fe20000000000 */
[----:B------:R-:W-:-:S04]  /*0ee0*/  ISETP.GE.AND P1, PT, R19, RZ, PT ;  /* 0x000000ff1300720c */ /* 0x000fc80003f26270 */
[----:B------:R-:W-:-:S09]  /*0ef0*/  ISETP.GE.AND P0, PT, R18, RZ, PT ;  /* 0x000000ff1200720c */ /* 0x000fd20003f06270 */
[----:B------:R-:W-:-:S04]  /*0f00*/  @!P1 FFMA R4, R4, 1.84467440737095516160e+19, RZ ;  /* 0x5f80000004049823 */ /* 0x000fc800000000ff */
[----:B------:R-:W-:Y:S01]  /*0f10*/  @P0 MOV R18, RZ ;  /* 0x000000ff00120202 */ /* 0x000fe20000000f00 */
[----:B------:R-:W-:Y:S02]  /*0f20*/  @!P0 IMAD.MOV.U32 R18, RZ, RZ, -0x40 ;  /* 0xffffffc0ff128424 */ /* 0x000fe400078e00ff */
[----:B------:R-:W-:-:S03]  /*0f30*/  @!P0 FFMA R3, R3, 1.84467440737095516160e+19, RZ ;  /* 0x5f80000003038823 */ /* 0x000fc600000000ff */
[----:B------:R-:W-:-:S07]  /*0f40*/  @!P1 IADD3 R18, PT, PT, R18, 0x40, RZ ;  /* 0x0000004012129810 */ /* 0x000fce0007ffe0ff */
.L_x_11:
[----:B------:R-:W-:Y:S01]  /*0f50*/  LEA R19, R5, 0xc0800000, 0x17 ;  /* 0xc080000005137811 */ /* 0x000fe200078eb8ff */
[----:B------:R-:W-:Y:S01]  /*0f60*/  BSSY.RECONVERGENT B2, `(.L_x_16) ;  /* 0x0000036000027945 */ /* 0x000fe20003800200 */
[----:B------:R-:W-:-:S03]  /*0f70*/  IADD3 R20, PT, PT, R20, -0x7f, RZ ;  /* 0xffffff8114147810 */ /* 0x000fc60007ffe0ff */
[----:B------:R-:W-:Y:S02]  /*0f80*/  IMAD.IADD R21, R4, 0x1, -R19 ;  /* 0x0000000104157824 */ /* 0x000fe400078e0a13 */
[C---:B------:R-:W-:Y:S02]  /*0f90*/  IMAD R3, R20.reuse, -0x800000, R3 ;  /* 0xff80000014037824 */ /* 0x040fe400078e0203 */
[----:B------:R0:W1:Y:S01]  /*0fa0*/  MUFU.RCP R19, R21 ;  /* 0x0000001500137308 */ /* 0x0000620000001000 */
[----:B------:R-:W-:Y:S01]  /*0fb0*/  FADD.FTZ R4, -R21, -RZ ;  /* 0x800000ff15047221 */ /* 0x000fe20000010100 */
[----:B0-----:R-:W-:-:S05]  /*0fc0*/  IADD3 R21, PT, PT, R20, 0x7f, -R5 ;  /* 0x0000007f14157810 */ /* 0x001fca0007ffe805 */
[----:B------:R-:W-:Y:S02]  /*0fd0*/  IMAD.IADD R21, R21, 0x1, R18 ;  /* 0x0000000115157824 */ /* 0x000fe400078e0212 */
[----:B-1----:R-:W-:-:S04]  /*0fe0*/  FFMA R22, R19, R4, 1 ;  /* 0x3f80000013167423 */ /* 0x002fc80000000004 */
[----:B------:R-:W-:-:S04]  /*0ff0*/  FFMA R19, R19, R22, R19 ;  /* 0x0000001613137223 */ /* 0x000fc80000000013 */
[----:B------:R-:W-:-:S04]  /*1000*/  FFMA R22, R3, R19, RZ ;  /* 0x0000001303167223 */ /* 0x000fc800000000ff */
[----:B------:R-:W-:-:S04]  /*1010*/  FFMA R23, R4, R22, R3 ;  /* 0x0000001604177223 */ /* 0x000fc80000000003 */
[----:B------:R-:W-:-:S04]  /*1020*/  FFMA R22, R19, R23, R22 ;  /* 0x0000001713167223 */ /* 0x000fc80000000016 */
[----:B------:R-:W-:-:S04]  /*1030*/  FFMA R3, R4, R22, R3 ;  /* 0x0000001604037223 */ /* 0x000fc80000000003 */
[----:B------:R-:W-:-:S05]  /*1040*/  FFMA R4, R19, R3, R22 ;  /* 0x0000000313047223 */ /* 0x000fca0000000016 */
[----:B------:R-:W-:-:S04]  /*1050*/  SHF.R.U32.HI R5, RZ, 0x17, R4 ;  /* 0x00000017ff057819 */ /* 0x000fc80000011604 */
[----:B------:R-:W-:-:S04]  /*1060*/  LOP3.LUT R5, R5, 0xff, RZ, 0xc0, !PT ;  /* 0x000000ff05057812 */ /* 0x000fc800078ec0ff */
[----:B------:R-:W-:-:S05]  /*1070*/  IADD3 R5, PT, PT, R5, R21, RZ ;  /* 0x0000001505057210 */ /* 0x000fca0007ffe0ff */
[----:B------:R-:W-:-:S05]  /*1080*/  VIADD R18, R5, 0xffffffff ;  /* 0xffffffff05127836 */ /* 0x000fca0000000000 */
[----:B------:R-:W-:-:S13]  /*1090*/  ISETP.GE.U32.AND P0, PT, R18, 0xfe, PT ;  /* 0x000000fe1200780c */ /* 0x000fda0003f06070 */
[----:B------:R-:W-:Y:S05]  /*10a0*/  @!P0 BRA `(.L_x_17) ;  /* 0x0000000000808947 */ /* 0x000fea0003800000 */
[----:B------:R-:W-:-:S13]  /*10b0*/  ISETP.GT.AND P0, PT, R5, 0xfe, PT ;  /* 0x000000fe0500780c */ /* 0x000fda0003f04270 */
[----:B------:R-:W-:Y:S05]  /*10c0*/  @P0 BRA `(.L_x_18) ;  /* 0x00000000006c0947 */ /* 0x000fea0003800000 */
[----:B------:R-:W-:-:S13]  /*10d0*/  ISETP.GE.AND P0, PT, R5, 0x1, PT ;  /* 0x000000010500780c */ /* 0x000fda0003f06270 */
[----:B------:R-:W-:Y:S05]  /*10e0*/  @P0 BRA `(.L_x_19) ;  /* 0x0000000000740947 */ /* 0x000fea0003800000 */
[----:B------:R-:W-:Y:S02]  /*10f0*/  ISETP.GE.AND P0, PT, R5, -0x18, PT ;  /* 0xffffffe80500780c */ /* 0x000fe40003f06270 */
[----:B------:R-:W-:-:S11]  /*1100*/  LOP3.LUT R4, R4, 0x80000000, RZ, 0xc0, !PT ;  /* 0x8000000004047812 */ /* 0x000fd600078ec0ff */
[----:B------:R-:W-:Y:S05]  /*1110*/  @!P0 BRA `(.L_x_19) ;  /* 0x0000000000688947 */ /* 0x000fea0003800000 */
[-CC-:B------:R-:W-:Y:S01]  /*1120*/  FFMA.RZ R18, R19, R3.reuse, R22.reuse ;  /* 0x0000000313127223 */ /* 0x180fe2000000c016 */
[C---:B------:R-:W-:Y:S02]  /*1130*/  ISETP.NE.AND P2, PT, R5.reuse, RZ, PT ;  /* 0x000000ff0500720c */ /* 0x040fe40003f45270 */
[----:B------:R-:W-:Y:S02]  /*1140*/  ISETP.NE.AND P1, PT, R5, RZ, PT ;  /* 0x000000ff0500720c */ /* 0x000fe40003f25270 */
[----:B------:R-:W-:Y:S01]  /*1150*/  LOP3.LUT R20, R18, 0x7fffff, RZ, 0xc0, !PT ;  /* 0x007fffff12147812 */ /* 0x000fe200078ec0ff */
[CCC-:B------:R-:W-:Y:S01]  /*1160*/  FFMA.RP R18, R19.reuse, R3.reuse, R22.reuse ;  /* 0x0000000313127223 */ /* 0x1c0fe20000008016 */
[----:B------:R-:W-:Y:S01]  /*1170*/  FFMA.RM R3, R19, R3, R22 ;  /* 0x0000000313037223 */ /* 0x000fe20000004016 */
[----:B------:R-:W-:Y:S01]  /*1180*/  IADD3 R19, PT, PT, R5, 0x20, RZ ;  /* 0x0000002005137810 */ /* 0x000fe20007ffe0ff */
[----:B------:R-:W-:Y:S01]  /*1190*/  IMAD.MOV R5, RZ, RZ, -R5 ;  /* 0x000000ffff057224 */ /* 0x000fe200078e0a05 */
[----:B------:R-:W-:-:S02]  /*11a0*/  LOP3.LUT R20, R20, 0x800000, RZ, 0xfc, !PT ;  /* 0x0080000014147812 */ /* 0x000fc400078efcff */
[----:B------:R-:W-:Y:S02]  /*11b0*/  FSETP.NEU.FTZ.AND P0, PT, R18, R3, PT ;  /* 0x000000031200720b */ /* 0x000fe40003f1d000 */
[----:B------:R-:W-:Y:S02]  /*11c0*/  SHF.L.U32 R19, R20, R19, RZ ;  /* 0x0000001314137219 */ /* 0x000fe400000006ff */
[----:B------:R-:W-:Y:S02]  /*11d0*/  SEL R3, R5, RZ, P2 ;  /* 0x000000ff05037207 */ /* 0x000fe40001000000 */
[----:B------:R-:W-:Y:S02]  /*11e0*/  ISETP.NE.AND P1, PT, R19, RZ, P1 ;  /* 0x000000ff1300720c */ /* 0x000fe40000f25270 */
[----:B------:R-:W-:Y:S02]  /*11f0*/  SHF.R.U32.HI R3, RZ, R3, R20 ;  /* 0x00000003ff037219 */ /* 0x000fe40000011614 */
[----:B------:R-:W-:-:S02]  /*1200*/  PLOP3.LUT P0, PT, P0, P1, PT, 0xf8, 0x8f ;  /* 0x00000000008f781c */ /* 0x000fc40000703f70 */
[----:B------:R-:W-:Y:S02]  /*1210*/  SHF.R.U32.HI R18, RZ, 0x1, R3 ;  /* 0x00000001ff127819 */ /* 0x000fe40000011603 */
[----:B------:R-:W-:-:S04]  /*1220*/  SEL R5, RZ, 0x1, !P0 ;  /* 0x00000001ff057807 */ /* 0x000fc80004000000 */
[----:B------:R-:W-:-:S04]  /*1230*/  LOP3.LUT R20, R5, 0x1, R18, 0xf8, !PT ;  /* 0x0000000105147812 */ /* 0x000fc800078ef812 */
[----:B------:R-:W-:-:S04]  /*1240*/  LOP3.LUT R3, R20, R3, RZ, 0xc0, !PT ;  /* 0x0000000314037212 */ /* 0x000fc800078ec0ff */
[----:B------:R-:W-:-:S04]  /*1250*/  IADD3 R3, PT, PT, R18, R3, RZ ;  /* 0x0000000312037210 */ /* 0x000fc80007ffe0ff */
[----:B------:R-:W-:Y:S01]  /*1260*/  LOP3.LUT R4, R3, R4, RZ, 0xfc, !PT ;  /* 0x0000000403047212 */ /* 0x000fe200078efcff */
[----:B------:R-:W-:Y:S06]  /*1270*/  BRA `(.L_x_19) ;  /* 0x0000000000107947 */ /* 0x000fec0003800000 */
.L_x_18:
[----:B------:R-:W-:-:S04]  /*1280*/  LOP3.LUT R4, R4, 0x80000000, RZ, 0xc0, !PT ;  /* 0x8000000004047812 */ /* 0x000fc800078ec0ff */
[----:B------:R-:W-:Y:S01]  /*1290*/  LOP3.LUT R4, R4, 0x7f800000, RZ, 0xfc, !PT ;  /* 0x7f80000004047812 */ /* 0x000fe200078efcff */
[----:B------:R-:W-:Y:S06]  /*12a0*/  BRA `(.L_x_19) ;  /* 0x0000000000047947 */ /* 0x000fec0003800000 */
.L_x_17:
[----:B------:R-:W-:-:S07]  /*12b0*/  LEA R4, R21, R4, 0x17 ;  /* 0x0000000415047211 */ /* 0x000fce00078eb8ff */
.L_x_19:
[----:B------:R-:W-:Y:S05]  /*12c0*/  BSYNC.RECONVERGENT B2 ;  /* 0x0000000000027941 */ /* 0x000fea0003800200 */
.L_x_16:
[----:B------:R-:W-:Y:S05]  /*12d0*/  BRA `(.L_x_20) ;  /* 0x0000000000207947 */ /* 0x000fea0003800000 */
.L_x_15:
[----:B------:R-:W-:-:S04]  /*12e0*/  LOP3.LUT R4, R4, 0x80000000, R3, 0x48, !PT ;  /* 0x8000000004047812 */ /* 0x000fc800078e4803 */
[----:B------:R-:W-:Y:S01]  /*12f0*/  LOP3.LUT R4, R4, 0x7f800000, RZ, 0xfc, !PT ;  /* 0x7f80000004047812 */ /* 0x000fe200078efcff */
[----:B------:R-:W-:Y:S06]  /*1300*/  BRA `(.L_x_20) ;  /* 0x0000000000147947 */ /* 0x000fec0003800000 */
.L_x_14:
[----:B------:R-:W-:Y:S01]  /*1310*/  LOP3.LUT R4, R4, 0x80000000, R3, 0x48, !PT ;  /* 0x8000000004047812 */ /* 0x000fe200078e4803 */
[----:B------:R-:W-:Y:S06]  /*1320*/  BRA `(.L_x_20) ;  /* 0x00000000000c7947 */ /* 0x000fec0003800000 */
.L_x_13:
[----:B------:R-:W0:Y:S01]  /*1330*/  MUFU.RSQ R4, -QNAN ;  /* 0xffc0000000047908 */ /* 0x000e220000001400 */
[----:B------:R-:W-:Y:S05]  /*1340*/  BRA `(.L_x_20) ;  /* 0x0000000000047947 */ /* 0x000fea0003800000 */
.L_x_12:
[----:B------:R-:W-:-:S07]  /*1350*/  FADD.FTZ R4, R3, R4 ;  /* 0x0000000403047221 */ /* 0x000fce0000010000 */
.L_x_20:
[----:B------:R-:W-:Y:S05]  /*1360*/  BSYNC.RECONVERGENT B1 ;  /* 0x0000000000017941 */ /* 0x000fea0003800200 */
.L_x_10:
[----:B------:R-:W-:Y:S02]  /*1370*/  HFMA2 R5, -RZ, RZ, 0, 0 ;  /* 0x00000000ff057431 */ /* 0x000fe400000001ff */
[----:B0-----:R-:W-:Y:S01]  /*1380*/  IMAD.MOV.U32 R18, RZ, RZ, R4 ;  /* 0x000000ffff127224 */ /* 0x001fe200078e0004 */
[----:B------:R-:W-:-:S04]  /*1390*/  MOV R4, R17 ;  /* 0x0000001100047202 */ /* 0x000fc80000000f00 */
[----:B------:R-:W-:Y:S05]  /*13a0*/  RET.REL.NODEC R4 `(_Z21batchPreprocessKernelP6uchar3PfPiS2_S2_S2_S2_S2_S2_S2_iiiii) ;  /* 0xffffffec04147950 */ /* 0x000fea0003c3ffff */
.L_x_21:
[----:B------:R-:W-:-:S00]  /*13b0*/  BRA `(.L_x_21) ;  /* 0xfffffffc00fc7947 */ /* 0x000fc0000383ffff */
[----:B------:R-:W-:-:S00]  /*13c0*/  NOP ;  /* 0x0000000000007918 */ /* 0x000fc00000000000 */
        /* <DEDUP_REMOVED lines=11> */
.L_x_43:


//--------------------- .text._Z14bgrToRgbKernelP6uchar3S0_ii --------------------------
	.section	.text._Z14bgrToRgbKernelP6uchar3S0_ii,"ax",@progbits
	.align	128
        .global         _Z14bgrToRgbKernelP6uchar3S0_ii
        .type           _Z14bgrToRgbKernelP6uchar3S0_ii,@function
        .size           _Z14bgrToRgbKernelP6uchar3S0_ii,(.L_x_46 - _Z14bgrToRgbKernelP6uchar3S0_ii)
        .other          _Z14bgrToRgbKernelP6uchar3S0_ii,@"STO_CUDA_ENTRY STV_DEFAULT"
_Z14bgrToRgbKernelP6uchar3S0_ii:
.text._Z14bgrToRgbKernelP6uchar3S0_ii:
[----:B------:R-:W-:Y:S01]  /*0000*/  LDC R1, c[0x0][0x37c] ;  /* 0x0000df00ff017b82 */ /* 0x000fe20000000800 */
[----:B------:R-:W0:Y:S07]  /*0010*/  S2R R2, SR_TID.Y ;  /* 0x0000000000027919 */ /* 0x000e2e0000002200 */
[----:B------:R-:W1:Y:S01]  /*0020*/  LDC R0, c[0x0][0x360] ;  /* 0x0000d800ff007b82 */ /* 0x000e620000000800 */
[----:B------:R-:W2:Y:S01]  /*0030*/  LDCU.64 UR6, c[0x0][0x390] ;  /* 0x00007200ff0677ac */ /* 0x000ea20008000a00 */
[----:B------:R-:W1:Y:S06]  /*0040*/  S2R R3, SR_TID.X ;  /* 0x0000000000037919 */ /* 0x000e6c0000002100 */
[----:B------:R-:W0:Y:S08]  /*0050*/  S2UR UR5, SR_CTAID.Y ;  /* 0x00000000000579c3 */ /* 0x000e300000002600 */
[----:B------:R-:W0:Y:S08]  /*0060*/  LDC R5, c[0x0][0x364] ;  /* 0x0000d900ff057b82 */ /* 0x000e300000000800 */
[----:B------:R-:W1:Y:S01]  /*0070*/  S2UR UR4, SR_CTAID.X ;  /* 0x00000000000479c3 */ /* 0x000e620000002500 */
[----:B0-----:R-:W-:-:S05]  /*0080*/  IMAD R5, R5, UR5, R2 ;  /* 0x0000000505057c24 */ /* 0x001fca000f8e0202 */
[----:B--2---:R-:W-:Y:S01]  /*0090*/  ISETP.GE.AND P0, PT, R5, UR7, PT ;  /* 0x0000000705007c0c */ /* 0x004fe2000bf06270 */
[----:B-1----:R-:W-:-:S05]  /*00a0*/  IMAD R0, R0, UR4, R3 ;  /* 0x0000000400007c24 */ /* 0x002fca000f8e0203 */
[----:B------:R-:W-:-:S13]  /*00b0*/  ISETP.GE.OR P0, PT, R0, UR6, P0 ;  /* 0x0000000600007c0c */ /* 0x000fda0008706670 */
[----:B------:R-:W-:Y:S05]  /*00c0*/  @P0 EXIT ;  /* 0x000000000000094d */ /* 0x000fea0003800000 */
[----:B------:R-:W0:Y:S01]  /*00d0*/  LDC.64 R2, c[0x0][0x380] ;  /* 0x0000e000ff027b82 */ /* 0x000e220000000a00 */
[----:B------:R-:W1:Y:S01]  /*00e0*/  LDCU.64 UR4, c[0x0][0x358] ;  /* 0x00006b00ff0477ac */ /* 0x000e620008000a00 */
[----:B------:R-:W-:-:S06]  /*00f0*/  IMAD R7, R5, UR6, R0 ;  /* 0x0000000605077c24 */ /* 0x000fcc000f8e0200 */
[----:B------:R-:W2:Y:S01]  /*0100*/  LDC.64 R4, c[0x0][0x388] ;  /* 0x0000e200ff047b82 */ /* 0x000ea20000000a00 */
[----:B0-----:R-:W-:-:S05]  /*0110*/  IMAD.WIDE R2, R7, 0x3, R2 ;  /* 0x0000000307027825 */ /* 0x001fca00078e0202 */
[----:B-1----:R-:W3:Y:S04]  /*0120*/  LDG.E.U8 R13, desc[UR4][R2.64+0x2] ;  /* 0x00000204020d7981 */ /* 0x002ee8000c1e1100 */
[----:B------:R-:W4:Y:S04]  /*0130*/  LDG.E.U8 R11, desc[UR4][R2.64+0x1] ;  /* 0x00000104020b7981 */ /* 0x000f28000c1e1100 */
[----:B------:R-:W5:Y:S01]  /*0140*/  LDG.E.U8 R9, desc[UR4][R2.64] ;  /* 0x0000000402097981 */ /* 0x000f62000c1e1100 */
[----:B--2---:R-:W-:-:S05]  /*0150*/  IMAD.WIDE R4, R7, 0x3, R4 ;  /* 0x0000000307047825 */ /* 0x004fca00078e0204 */
[----:B---3--:R-:W-:Y:S04]  /*0160*/  STG.E.U8 desc[UR4][R4.64], R13 ;  /* 0x0000000d04007986 */ /* 0x008fe8000c101104 */
[----:B----4-:R-:W-:Y:S04]  /*0170*/  STG.E.U8 desc[UR4][R4.64+0x1], R11 ;  /* 0x0000010b04007986 */ /* 0x010fe8000c101104 */
[----:B-----5:R-:W-:Y:S01]  /*0180*/  STG.E.U8 desc[UR4][R4.64+0x2], R9 ;  /* 0x0000020904007986 */ /* 0x020fe2000c101104 */
[----:B------:R-:W-:Y:S05]  /*0190*/  EXIT ;  /* 0x000000000000794d */ /* 0x000fea0003800000 */
.L_x_22:
        /* <DEDUP_REMOVED lines=14> */
.L_x_46:


//--------------------- .text._Z14padImageKernelPfS_iiiiiif --------------------------
	.section	.text._Z14padImageKernelPfS_iiiiiif,"ax",@progbits
	.align	128
        .global         _Z14padImageKernelPfS_iiiiiif
        .type           _Z14padImageKernelPfS_iiiiiif,@function
        .size           _Z14padImageKernelPfS_iiiiiif,(.L_x_47 - _Z14padImageKernelPfS_iiiiiif)
        .other          _Z14padImageKernelPfS_iiiiiif,@"STO_CUDA_ENTRY STV_DEFAULT"
_Z14padImageKernelPfS_iiiiiif:
.text._Z14padImageKernelPfS_iiiiiif:
        /* <DEDUP_REMOVED lines=13> */
[----:B------:R-:W0:Y:S01]  /*00d0*/  LDCU.64 UR10, c[0x0][0x3a0] ;  /* 0x00007400ff0a77ac */ /* 0x000e220008000a00 */
[----:B------:R-:W1:Y:S01]  /*00e0*/  LDCU.64 UR8, c[0x0][0x390] ;  /* 0x00007200ff0877ac */ /* 0x000e620008000a00 */
[----:B0-----:R-:W-:Y:S01]  /*00f0*/  ISETP.GE.AND P0, PT, R7, UR10, PT ;  /* 0x0000000a07007c0c */ /* 0x001fe2000bf06270 */
[----:B-1----:R-:W-:-:S03]  /*0100*/  UIADD3 UR4, UPT, UPT, UR10, UR9, URZ ;  /* 0x000000090a047290 */ /* 0x002fc6000fffe0ff */
[----:B------:R-:W-:Y:S01]  /*0110*/  ISETP.GE.AND P0, PT, R0, UR11, P0 ;  /* 0x0000000b00007c0c */ /* 0x000fe20008706270 */
[----:B------:R-:W-:Y:S02]  /*0120*/  UIADD3 UR5, UPT, UPT, UR11, UR8, URZ ;  /* 0x000000080b057290 */ /* 0x000fe4000fffe0ff */
[----:B------:R-:W-:-:S04]  /*0130*/  ISETP.LT.AND P1, PT, R7, UR4, PT ;  /* 0x0000000407007c0c */ /* 0x000fc8000bf21270 */
[----:B------:R-:W-:-:S05]  /*0140*/  ISETP.LT.AND P0, PT, R0, UR5, P0 ;  /* 0x0000000500007c0c */ /* 0x000fca0008701270 */
[----:B------:R-:W0:Y:S08]  /*0150*/  LDCU.64 UR4, c[0x0][0x358] ;  /* 0x00006b00ff0477ac */ /* 0x000e300008000a00 */
[----:B------:R-:W-:Y:S05]  /*0160*/  @P0 BRA P1, `(.L_x_23) ;  /* 0x0000000000240947 */ /* 0x000fea0000800000 */
[----:B------:R-:W1:Y:S01]  /*0170*/  LDC.64 R2, c[0x0][0x388] ;  /* 0x0000e200ff027b82 */ /* 0x000e620000000a00 */
[----:B------:R-:W-:-:S04]  /*0180*/  IMAD R0, R7, UR6, R0 ;  /* 0x0000000607007c24 */ /* 0x000fc8000f8e0200 */
[----:B------:R-:W-:-:S03]  /*0190*/  IMAD R5, R0, 0x3, RZ ;  /* 0x0000000300057824 */ /* 0x000fc600078e02ff */
[----:B------:R-:W0:Y:S01]  /*01a0*/  LDC R9, c[0x0][0x3a8] ;  /* 0x0000ea00ff097b82 */ /* 0x000e220000000800 */
[----:B-1----:R-:W-:-:S05]  /*01b0*/  IMAD.WIDE R2, R5, 0x4, R2 ;  /* 0x0000000405027825 */ /* 0x002fca00078e0202 */
[----:B0-----:R-:W-:Y:S04]  /*01c0*/  STG.E desc[UR4][R2.64], R9 ;  /* 0x0000000902007986 */ /* 0x001fe8000c101904 */
[----:B------:R-:W-:Y:S04]  /*01d0*/  STG.E desc[UR4][R2.64+0x4], R9 ;  /* 0x0000040902007986 */ /* 0x000fe8000c101904 */
[----:B------:R-:W-:Y:S01]  /*01e0*/  STG.E desc[UR4][R2.64+0x8], R9 ;  /* 0x0000080902007986 */ /* 0x000fe2000c101904 */
[----:B------:R-:W-:Y:S05]  /*01f0*/  EXIT ;  /* 0x000000000000794d */ /* 0x000fea0003800000 */
.L_x_23:
[----:B------:R-:W1:Y:S01]  /*0200*/  LDC.64 R2, c[0x0][0x380] ;  /* 0x0000e000ff027b82 */ /* 0x000e620000000a00 */
[----:B------:R-:W-:Y:S02]  /*0210*/  IADD3 R4, PT, PT, R0, -UR11, RZ ;  /* 0x8000000b00047c10 */ /* 0x000fe4000fffe0ff */
[----:B------:R-:W-:-:S05]  /*0220*/  IADD3 R5, PT, PT, R7, -UR10, RZ ;  /* 0x8000000a07057c10 */ /* 0x000fca000fffe0ff */
[----:B------:R-:W-:-:S04]  /*0230*/  IMAD R4, R5, UR8, R4 ;  /* 0x0000000805047c24 */ /* 0x000fc8000f8e0204 */
[----:B------:R-:W-:-:S04]  /*0240*/  IMAD R5, R4, 0x3, RZ ;  /* 0x0000000304057824 */ /* 0x000fc800078e02ff */
[----:B-1----:R-:W-:Y:S02]  /*0250*/  IMAD.WIDE R2, R5, 0x4, R2 ;  /* 0x0000000405027825 */ /* 0x002fe400078e0202 */
[----:B------:R-:W1:Y:S03]  /*0260*/  LDC.64 R4, c[0x0][0x388] ;  /* 0x0000e200ff047b82 */ /* 0x000e660000000a00 */
[----:B0-----:R-:W2:Y:S01]  /*0270*/  LDG.E R9, desc[UR4][R2.64] ;  /* 0x0000000402097981 */ /* 0x001ea2000c1e1900 */
[----:B------:R-:W-:-:S04]  /*0280*/  IMAD R0, R7, UR6, R0 ;  /* 0x0000000607007c24 */ /* 0x000fc8000f8e0200 */
[----:B------:R-:W-:-:S04]  /*0290*/  IMAD R7, R0, 0x3, RZ ;  /* 0x0000000300077824 */ /* 0x000fc800078e02ff */
[----:B-1----:R-:W-:-:S05]  /*02a0*/  IMAD.WIDE R4, R7, 0x4, R4 ;  /* 0x0000000407047825 */ /* 0x002fca00078e0204 */
[----:B--2---:R-:W-:Y:S04]  /*02b0*/  STG.E desc[UR4][R4.64], R9 ;  /* 0x0000000904007986 */ /* 0x004fe8000c101904 */
[----:B------:R-:W2:Y:S04]  /*02c0*/  LDG.E R7, desc[UR4][R2.64+0x4] ;  /* 0x0000040402077981 */ /* 0x000ea8000c1e1900 */
[----:B--2---:R-:W-:Y:S04]  /*02d0*/  STG.E desc[UR4][R4.64+0x4], R7 ;  /* 0x0000040704007986 */ /* 0x004fe8000c101904 */
[----:B------:R-:W2:Y:S04]  /*02e0*/  LDG.E R11, desc[UR4][R2.64+0x8] ;  /* 0x00000804020b7981 */ /* 0x000ea8000c1e1900 */
[----:B--2---:R-:W-:Y:S01]  /*02f0*/  STG.E desc[UR4][R4.64+0x8], R11 ;  /* 0x0000080b04007986 */ /* 0x004fe2000c101904 */
[----:B------:R-:W-:Y:S05]  /*0300*/  EXIT ;  /* 0x000000000000794d */ /* 0x000fea0003800000 */
.L_x_24:
        /* <DEDUP_REMOVED lines=15> */
.L_x_47:


//--------------------- .text._Z14hwcToChwKernelPfS_ii --------------------------
	.section	.text._Z14hwcToChwKernelPfS_ii,"ax",@progbits
	.align	128
        .global         _Z14hwcToChwKernelPfS_ii
        .type           _Z14hwcToChwKernelPfS_ii,@function
        .size           _Z14hwcToChwKernelPfS_ii,(.L_x_48 - _Z14hwcToChwKernelPfS_ii)
        .other          _Z14hwcToChwKernelPfS_ii,@"STO_CUDA_ENTRY STV_DEFAULT"
_Z14hwcToChwKernelPfS_ii:
.text._Z14hwcToChwKernelPfS_ii:
[----:B------:R-:W-:Y:S01]  /*0000*/  LDC R1, c[0x0][0x37c] ;  /* 0x0000df00ff017b82 */ /* 0x000fe20000000800 */
[----:B------:R-:W0:Y:S07]  /*0010*/  S2R R5, SR_TID.Y ;  /* 0x0000000000057919 */ /* 0x000e2e0000002200 */
[----:B------:R-:W1:Y:S01]  /*0020*/  LDC R7, c[0x0][0x360] ;  /* 0x0000d800ff077b82 */ /* 0x000e620000000800 */
[----:B------:R-:W1:Y:S07]  /*0030*/  S2R R4, SR_TID.X ;  /* 0x0000000000047919 */ /* 0x000e6e0000002100 */
[----:B------:R-:W0:Y:S08]  /*0040*/  S2UR UR5, SR_CTAID.Y ;  /* 0x00000000000579c3 */ /* 0x000e300000002600 */
[----:B------:R-:W0:Y:S08]  /*0050*/  LDC R0, c[0x0][0x364] ;  /* 0x0000d900ff007b82 */ /* 0x000e300000000800 */
[----:B------:R-:W1:Y:S08]  /*0060*/  S2UR UR4, SR_CTAID.X ;  /* 0x00000000000479c3 */ /* 0x000e700000002500 */
[----:B------:R-:W2:Y:S01]  /*0070*/  LDC.64 R2, c[0x0][0x390] ;  /* 0x0000e400ff027b82 */ /* 0x000ea20000000a00 */
[----:B0-----:R-:W-:-:S02]  /*0080*/  IMAD R0, R0, UR5, R5 ;  /* 0x0000000500007c24 */ /* 0x001fc4000f8e0205 */
[----:B-1----:R-:W-:-:S03]  /*0090*/  IMAD R7, R7, UR4, R4 ;  /* 0x0000000407077c24 */ /* 0x002fc6000f8e0204 */
[----:B--2---:R-:W-:-:S04]  /*00a0*/  ISETP.GE.AND P0, PT, R0, R3, PT ;  /* 0x000000030000720c */ /* 0x004fc80003f06270 */
[----:B------:R-:W-:-:S13]  /*00b0*/  ISETP.GE.OR P0, PT, R7, R2, P0 ;  /* 0x000000020700720c */ /* 0x000fda0000706670 */
[----:B------:R-:W-:Y:S05]  /*00c0*/  @P0 EXIT ;  /* 0x000000000000094d */ /* 0x000fea0003800000 */
[----:B------:R-:W0:Y:S01]  /*00d0*/  LDC.64 R4, c[0x0][0x380] ;  /* 0x0000e000ff047b82 */ /* 0x000e220000000a00 */
[----:B------:R-:W1:Y:S01]  /*00e0*/  LDCU.64 UR4, c[0x0][0x358] ;  /* 0x00006b00ff0477ac */ /* 0x000e620008000a00 */
[----:B------:R-:W-:-:S05]  /*00f0*/  IMAD R9, R0, R2, R7 ;  /* 0x0000000200097224 */ /* 0x000fca00078e0207 */
[----:B------:R-:W-:-:S05]  /*0100*/  LEA R7, R9, R9, 0x1 ;  /* 0x0000000909077211 */ /* 0x000fca00078e08ff */
[----:B0-----:R-:W-:Y:S02]  /*0110*/  IMAD.WIDE R4, R7, 0x4, R4 ;  /* 0x0000000407047825 */ /* 0x001fe400078e0204 */
[----:B------:R-:W0:Y:S03]  /*0120*/  LDC.64 R6, c[0x0][0x388] ;  /* 0x0000e200ff067b82 */ /* 0x000e260000000a00 */
[----:B-1----:R-:W2:Y:S01]  /*0130*/  LDG.E R11, desc[UR4][R4.64] ;  /* 0x00000004040b7981 */ /* 0x002ea2000c1e1900 */
[----:B0-----:R-:W-:-:S05]  /*0140*/  IMAD.WIDE R6, R9, 0x4, R6 ;  /* 0x0000000409067825 */ /* 0x001fca00078e0206 */
[----:B--2---:R-:W-:Y:S04]  /*0150*/  STG.E desc[UR4][R6.64], R11 ;  /* 0x0000000b06007986 */ /* 0x004fe8000c101904 */
[----:B------:R-:W2:Y:S01]  /*0160*/  LDG.E R13, desc[UR4][R4.64+0x4] ;  /* 0x00000404040d7981 */ /* 0x000ea2000c1e1900 */
[----:B------:R-:W-:-:S04]  /*0170*/  IMAD R9, R3, R2, RZ ;  /* 0x0000000203097224 */ /* 0x000fc800078e02ff */
[----:B------:R-:W-:-:S05]  /*0180*/  IMAD.WIDE R2, R9, 0x4, R6 ;  /* 0x0000000409027825 */ /* 0x000fca00078e0206 */
[----:B--2---:R-:W-:Y:S04]  /*0190*/  STG.E desc[UR4][R2.64], R13 ;  /* 0x0000000d02007986 */ /* 0x004fe8000c101904 */
[----:B------:R-:W2:Y:S01]  /*01a0*/  LDG.E R15, desc[UR4][R4.64+0x8] ;  /* 0x00000804040f7981 */ /* 0x000ea2000c1e1900 */
[----:B------:R-:W-:-:S05]  /*01b0*/  IMAD.WIDE R8, R9, 0x4, R2 ;  /* 0x0000000409087825 */ /* 0x000fca00078e0202 */
[----:B--2---:R-:W-:Y:S01]  /*01c0*/  STG.E desc[UR4][R8.64], R15 ;  /* 0x0000000f08007986 */ /* 0x004fe2000c101904 */
[----:B------:R-:W-:Y:S05]  /*01d0*/  EXIT ;  /* 0x000000000000794d */ /* 0x000fea0003800000 */
.L_x_25:
        /* <DEDUP_REMOVED lines=10> */
.L_x_48:


//--------------------- .text._Z15normalizeKernelP6uchar3Pfiif --------------------------
	.section	.text._Z15normalizeKernelP6uchar3Pfiif,"ax",@progbits
	.align	128
        .global         _Z15normalizeKernelP6uchar3Pfiif
        .type           _Z15normalizeKernelP6uchar3Pfiif,@function
        .size           _Z15normalizeKernelP6uchar3Pfiif,(.L_x_49 - _Z15normalizeKernelP6uchar3Pfiif)
        .other          _Z15normalizeKernelP6uchar3Pfiif,@"STO_CUDA_ENTRY STV_DEFAULT"
_Z15normalizeKernelP6uchar3Pfiif:
.text._Z15normalizeKernelP6uchar3Pfiif:
        /* <DEDUP_REMOVED lines=15> */
[----:B------:R-:W-:Y:S01]  /*00f0*/  IMAD R7, R5, UR6, R0 ;  /* 0x0000000605077c24 */ /* 0x000fe2000f8e0200 */
[----:B------:R-:W2:Y:S05]  /*0100*/  LDCU UR7, c[0x0][0x398] ;  /* 0x00007300ff0777ac */ /* 0x000eaa0008000800 */
[----:B------:R-:W3:Y:S01]  /*0110*/  LDC.64 R4, c[0x0][0x388] ;  /* 0x0000e200ff047b82 */ /* 0x000ee20000000a00 */
[----:B0-----:R-:W-:-:S05]  /*0120*/  IMAD.WIDE R2, R7, 0x3, R2 ;  /* 0x0000000307027825 */ /* 0x001fca00078e0202 */
[----:B-1----:R-:W4:Y:S04]  /*0130*/  LDG.E.U8 R0, desc[UR4][R2.64] ;  /* 0x0000000402007981 */ /* 0x002f28000c1e1100 */
[----:B------:R-:W5:Y:S04]  /*0140*/  LDG.E.U8 R6, desc[UR4][R2.64+0x1] ;  /* 0x0000010402067981 */ /* 0x000f68000c1e1100 */
[----:B------:R-:W2:Y:S01]  /*0150*/  LDG.E.U8 R8, desc[UR4][R2.64+0x2] ;  /* 0x0000020402087981 */ /* 0x000ea2000c1e1100 */
[----:B------:R-:W-:-:S05]  /*0160*/  LEA R7, R7, R7, 0x1 ;  /* 0x0000000707077211 */ /* 0x000fca00078e08ff */
[----:B---3--:R-:W-:Y:S01]  /*0170*/  IMAD.WIDE R4, R7, 0x4, R4 ;  /* 0x0000000407047825 */ /* 0x008fe200078e0204 */
[----:B----4-:R-:W-:Y:S02]  /*0180*/  I2FP.F32.U32 R0, R0 ;  /* 0x0000000000007245 */ /* 0x010fe40000201000 */
[----:B-----5:R-:W-:-:S03]  /*0190*/  I2FP.F32.U32 R6, R6 ;  /* 0x0000000600067245 */ /* 0x020fc60000201000 */
[----:B--2---:R-:W-:Y:S01]  /*01a0*/  FMUL R7, R0, UR7 ;  /* 0x0000000700077c20 */ /* 0x004fe20008400000 */
[----:B------:R-:W-:Y:S01]  /*01b0*/  I2FP.F32.U32 R8, R8 ;  /* 0x0000000800087245 */ /* 0x000fe20000201000 */
[----:B------:R-:W-:-:S03]  /*01c0*/  FMUL R9, R6, UR7 ;  /* 0x0000000706097c20 */ /* 0x000fc60008400000 */
[----:B------:R-:W-:Y:S01]  /*01d0*/  STG.E desc[UR4][R4.64], R7 ;  /* 0x0000000704007986 */ /* 0x000fe2000c101904 */
[----:B------:R-:W-:-:S03]  /*01e0*/  FMUL R11, R8, UR7 ;  /* 0x00000007080b7c20 */ /* 0x000fc60008400000 */
[----:B------:R-:W-:Y:S04]  /*01f0*/  STG.E desc[UR4][R4.64+0x4], R9 ;  /* 0x0000040904007986 */ /* 0x000fe8000c101904 */
[----:B------:R-:W-:Y:S01]  /*0200*/  STG.E desc[UR4][R4.64+0x8], R11 ;  /* 0x0000080b04007986 */ /* 0x000fe2000c101904 */
[----:B------:R-:W-:Y:S05]  /*0210*/  EXIT ;  /* 0x000000000000794d */ /* 0x000fea0003800000 */
.L_x_26:
        /* <DEDUP_REMOVED lines=14> */
.L_x_49:


//--------------------- .text._Z12resizeKernelP6uchar3S0_iiii --------------------------
	.section	.text._Z12resizeKernelP6uchar3S0_iiii,"ax",@progbits
	.align	128
        .global         _Z12resizeKernelP6uchar3S0_iiii
        .type           _Z12resizeKernelP6uchar3S0_iiii,@function
        .size           _Z12resizeKernelP6uchar3S0_iiii,(.L_x_44 - _Z12resizeKernelP6uchar3S0_iiii)
        .other          _Z12resizeKernelP6uchar3S0_iiii,@"STO_CUDA_ENTRY STV_DEFAULT"
_Z12resizeKernelP6uchar3S0_iiii:
.text._Z12resizeKernelP6uchar3S0_iiii:
        /* <DEDUP_REMOVED lines=13> */
[----:B------:R-:W0:Y:S01]  /*00d0*/  LDCU UR4, c[0x0][0x390] ;  /* 0x00007200ff0477ac */ /* 0x000e220008000800 */
[----:B------:R-:W-:Y:S01]  /*00e0*/  I2FP.F32.S32 R5, UR6 ;  /* 0x0000000600057c45 */ /* 0x000fe20008201400 */
[----:B------:R-:W-:Y:S01]  /*00f0*/  BSSY.RECONVERGENT B0, `(.L_x_27) ;  /* 0x0000010000007945 */ /* 0x000fe20003800200 */
[----:B------:R-:W-:Y:S02]  /*0100*/  I2FP.F32.S32 R0, R10 ;  /* 0x0000000a00007245 */ /* 0x000fe40000201400 */
[----:B------:R-:W1:Y:S01]  /*0110*/  MUFU.RCP R2, R5 ;  /* 0x0000000500027308 */ /* 0x000e620000001000 */
[----:B0-----:R-:W-:Y:S01]  /*0120*/  I2FP.F32.S32 R3, UR4 ;  /* 0x0000000400037c45 */ /* 0x001fe20008201400 */
[----:B-1----:R-:W-:-:S04]  /*0130*/  FFMA R7, -R5, R2, 1 ;  /* 0x3f80000005077423 */ /* 0x002fc80000000102 */
[----:B------:R-:W-:Y:S01]  /*0140*/  FMUL R0, R0, R3 ;  /* 0x0000000300007220 */ /* 0x000fe20000400000 */
[----:B------:R-:W-:-:S03]  /*0150*/  FFMA R7, R2, R7, R2 ;  /* 0x0000000702077223 */ /* 0x000fc60000000002 */
[----:B------:R-:W0:Y:S01]  /*0160*/  FCHK P0, R0, R5 ;  /* 0x0000000500007302 */ /* 0x000e220000000000 */
[----:B------:R-:W-:-:S04]  /*0170*/  FFMA R12, R0, R7, RZ ;  /* 0x00000007000c7223 */ /* 0x000fc800000000ff */
[----:B------:R-:W-:-:S04]  /*0180*/  FFMA R2, -R5, R12, R0 ;  /* 0x0000000c05027223 */ /* 0x000fc80000000100 */
[----:B------:R-:W-:Y:S01]  /*0190*/  FFMA R12, R7, R2, R12 ;  /* 0x00000002070c7223 */ /* 0x000fe2000000000c */
[----:B0-----:R-:W-:Y:S06]  /*01a0*/  @!P0 BRA `(.L_x_28) ;  /* 0x0000000000108947 */ /* 0x001fec0003800000 */
[----:B------:R-:W-:Y:S01]  /*01b0*/  IMAD.MOV.U32 R3, RZ, RZ, R5 ;  /* 0x000000ffff037224 */ /* 0x000fe200078e0005 */
[----:B------:R-:W-:-:S07]  /*01c0*/  MOV R2, 0x1e0 ;  /* 0x000001e000027802 */ /* 0x000fce0000000f00 */
[----:B------:R-:W-:Y:S05]  /*01d0*/  CALL.REL.NOINC `($__internal_1_$__cuda_sm3x_div_rn_noftz_f32_slowpath) ;  /* 0x0000000400807944 */ /* 0x000fea0003c00000 */
[----:B------:R-:W-:-:S07]  /*01e0*/  IMAD.MOV.U32 R12, RZ, RZ, R0 ;  /* 0x000000ffff0c7224 */ /* 0x000fce00078e0000 */
.L_x_28:
[----:B------:R-:W-:Y:S05]  /*01f0*/  BSYNC.RECONVERGENT B0 ;  /* 0x0000000000007941 */ /* 0x000fea0003800200 */
.L_x_27:
[----:B------:R-:W0:Y:S01]  /*0200*/  LDCU UR4, c[0x0][0x39c] ;  /* 0x00007380ff0477ac */ /* 0x000e220008000800 */
[----:B------:R-:W-:Y:S01]  /*0210*/  I2FP.F32.U32 R0, R11 ;  /* 0x0000000b00007245 */ /* 0x000fe20000201000 */
[----:B------:R-:W-:Y:S01]  /*0220*/  BSSY.RECONVERGENT B0, `(.L_x_29) ;  /* 0x0000012000007945 */ /* 0x000fe20003800200 */
[----:B0-----:R-:W-:Y:S01]  /*0230*/  I2FP.F32.U32 R5, UR4 ;  /* 0x0000000400057c45 */ /* 0x001fe20008201000 */
[----:B------:R-:W0:Y:S03]  /*0240*/  LDCU UR4, c[0x0][0x394] ;  /* 0x00007280ff0477ac */ /* 0x000e260008000800 */
[----:B------:R-:W1:Y:S01]  /*0250*/  MUFU.RCP R2, R5 ;  /* 0x0000000500027308 */ /* 0x000e620000001000 */
[----:B0-----:R-:W-:Y:S01]  /*0260*/  I2FP.F32.S32 R3, UR4 ;  /* 0x0000000400037c45 */ /* 0x001fe20008201400 */
[----:B------:R-:W0:Y:S01]  /*0270*/  LDCU.64 UR4, c[0x0][0x358] ;  /* 0x00006b00ff0477ac */ /* 0x000e220008000a00 */
[----:B-1----:R-:W-:-:S03]  /*0280*/  FFMA R7, -R5, R2, 1 ;  /* 0x3f80000005077423 */ /* 0x002fc60000000102 */
[----:B------:R-:W-:Y:S01]  /*0290*/  FMUL R0, R0, R3 ;  /* 0x0000000300007220 */ /* 0x000fe20000400000 */
[----:B------:R-:W-:-:S03]  /*02a0*/  FFMA R7, R2, R7, R2 ;  /* 0x0000000702077223 */ /* 0x000fc60000000002 */
[----:B------:R-:W1:Y:S01]  /*02b0*/  FCHK P0, R0, R5 ;  /* 0x0000000500007302 */ /* 0x000e620000000000 */
[----:B------:R-:W-:-:S04]  /*02c0*/  FFMA R2, R0, R7, RZ ;  /* 0x0000000700027223 */ /* 0x000fc800000000ff */
[----:B------:R-:W-:-:S04]  /*02d0*/  FFMA R13, -R5, R2, R0 ;  /* 0x00000002050d7223 */ /* 0x000fc80000000100 */
[----:B------:R-:W-:Y:S01]  /*02e0*/  FFMA R13, R7, R13, R2 ;  /* 0x0000000d070d7223 */ /* 0x000fe20000000002 */
[----:B01----:R-:W-:Y:S06]  /*02f0*/  @!P0 BRA `(.L_x_30) ;  /* 0x0000000000108947 */ /* 0x003fec0003800000 */
[----:B------:R-:W-:Y:S01]  /*0300*/  IMAD.MOV.U32 R3, RZ, RZ, R5 ;  /* 0x000000ffff037224 */ /* 0x000fe200078e0005 */
[----:B------:R-:W-:-:S07]  /*0310*/  MOV R2, 0x330 ;  /* 0x0000033000027802 */ /* 0x000fce0000000f00 */
[----:B------:R-:W-:Y:S05]  /*0320*/  CALL.REL.NOINC `($__internal_1_$__cuda_sm3x_div_rn_noftz_f32_slowpath) ;  /* 0x00000004002c7944 */ /* 0x000fea0003c00000 */
[----:B------:R-:W-:-:S07]  /*0330*/  IMAD.MOV.U32 R13, RZ, RZ, R0 ;  /* 0x000000ffff0d7224 */ /* 0x000fce00078e0000 */
.L_x_30:
[----:B------:R-:W-:Y:S05]  /*0340*/  BSYNC.RECONVERGENT B0 ;  /* 0x0000000000007941 */ /* 0x000fea0003800200 */
.L_x_29:
[----:B------:R-:W0:Y:S01]  /*0350*/  LDC.64 R18, c[0x0][0x390] ;  /* 0x0000e400ff127b82 */ /* 0x000e220000000a00 */
[----:B------:R-:W-:Y:S01]  /*0360*/  F2I.TRUNC.NTZ R15, R12 ;  /* 0x0000000c000f7305 */ /* 0x000fe2000020f100 */
[----:B------:R-:W1:Y:S06]  /*0370*/  LDCU UR6, c[0x0][0x398] ;  /* 0x00007300ff0677ac */ /* 0x000e6c0008000800 */
[----:B------:R-:W2:Y:S01]  /*0380*/  LDC.64 R8, c[0x0][0x380] ;  /* 0x0000e000ff087b82 */ /* 0x000ea20000000a00 */
[----:B------:R-:W3:Y:S01]  /*0390*/  F2I.TRUNC.NTZ R17, R13 ;  /* 0x0000000d00117305 */ /* 0x000ee2000020f100 */
[----:B0-----:R-:W-:Y:S01]  /*03a0*/  IADD3 R0, PT, PT, R18, -0x1, RZ ;  /* 0xffffffff12007810 */ /* 0x001fe20007ffe0ff */
[----:B---3--:R-:W-:-:S03]  /*03b0*/  IMAD R5, R17, R18, R15 ;  /* 0x0000001211057224 */ /* 0x008fc600078e020f */
[----:B------:R-:W-:Y:S01]  /*03c0*/  VIADDMNMX R21, R15, 0x1, R0, PT ;  /* 0x000000010f157846 */ /* 0x000fe20003800100 */
[----:B------:R-:W-:Y:S02]  /*03d0*/  VIADD R0, R19, 0xffffffff ;  /* 0xffffffff13007836 */ /* 0x000fe40000000000 */
[----:B--2---:R-:W-:-:S03]  /*03e0*/  IMAD.WIDE R4, R5, 0x3, R8 ;  /* 0x0000000305047825 */ /* 0x004fc600078e0208 */
[C---:B------:R-:W-:Y:S01]  /*03f0*/  VIADDMNMX R14, R17.reuse, 0x1, R0, PT ;  /* 0x00000001110e7846 */ /* 0x040fe20003800100 */
[-C--:B------:R-:W-:Y:S01]  /*0400*/  IMAD R7, R17, R18.reuse, R21 ;  /* 0x0000001211077224 */ /* 0x080fe200078e0215 */
[----:B------:R-:W2:Y:S03]  /*0410*/  LDG.E.U8 R0, desc[UR4][R4.64] ;  /* 0x0000000404007981 */ /* 0x000ea6000c1e1100 */
[----:B------:R-:W-:Y:S01]  /*0420*/  IMAD.WIDE R6, R7, 0x3, R8 ;  /* 0x0000000307067825 */ /* 0x000fe200078e0208 */
[----:B------:R-:W3:Y:S04]  /*0430*/  LDG.E.U8 R24, desc[UR4][R4.64+0x2] ;  /* 0x0000020404187981 */ /* 0x000ee8000c1e1100 */
[----:B------:R-:W4:Y:S01]  /*0440*/  LDG.E.U8 R19, desc[UR4][R6.64] ;  /* 0x0000000406137981 */ /* 0x000f22000c1e1100 */
[----:B------:R-:W-:-:S03]  /*0450*/  IMAD R3, R14, R18, R15 ;  /* 0x000000120e037224 */ /* 0x000fc600078e020f */
[----:B------:R-:W5:Y:S01]  /*0460*/  LDG.E.U8 R16, desc[UR4][R6.64+0x1] ;  /* 0x0000010406107981 */ /* 0x000f62000c1e1100 */
[----:B------:R-:W-:Y:S02]  /*0470*/  IMAD R21, R14, R18, R21 ;  /* 0x000000120e157224 */ /* 0x000fe400078e0215 */
[--C-:B------:R-:W-:Y:S01]  /*0480*/  IMAD.WIDE R2, R3, 0x3, R8.reuse ;  /* 0x0000000303027825 */ /* 0x100fe200078e0208 */
[----:B------:R-:W3:Y:S04]  /*0490*/  LDG.E.U8 R18, desc[UR4][R4.64+0x1] ;  /* 0x0000010404127981 */ /* 0x000ee8000c1e1100 */
[----:B------:R0:W3:Y:S04]  /*04a0*/  LDG.E.U8 R22, desc[UR4][R6.64+0x2] ;  /* 0x0000020406167981 */ /* 0x0000e8000c1e1100 */
[----:B------:R-:W3:Y:S01]  /*04b0*/  LDG.E.U8 R23, desc[UR4][R2.64+0x1] ;  /* 0x0000010402177981 */ /* 0x000ee2000c1e1100 */
[----:B------:R-:W-:-:S03]  /*04c0*/  IMAD.WIDE R8, R21, 0x3, R8 ;  /* 0x0000000315087825 */ /* 0x000fc600078e0208 */
[----:B------:R-:W3:Y:S04]  /*04d0*/  LDG.E.U8 R14, desc[UR4][R2.64] ;  /* 0x00000004020e7981 */ /* 0x000ee8000c1e1100 */
[----:B------:R1:W3:Y:S04]  /*04e0*/  LDG.E.U8 R25, desc[UR4][R2.64+0x2] ;  /* 0x0000020402197981 */ /* 0x0002e8000c1e1100 */
[----:B------:R-:W3:Y:S04]  /*04f0*/  LDG.E.U8 R21, desc[UR4][R8.64] ;  /* 0x0000000408157981 */ /* 0x000ee8000c1e1100 */
[----:B------:R-:W3:Y:S04]  /*0500*/  LDG.E.U8 R26, desc[UR4][R8.64+0x2] ;  /* 0x00000204081a7981 */ /* 0x000ee8000c1e1100 */
[----:B------:R5:W3:Y:S01]  /*0510*/  LDG.E.U8 R20, desc[UR4][R8.64+0x1] ;  /* 0x0000010408147981 */ /* 0x000ae2000c1e1100 */
[----:B------:R-:W-:-:S02]  /*0520*/  I2FP.F32.S32 R28, R17 ;  /* 0x00000011001c7245 */ /* 0x000fc40000201400 */
[----:B------:R-:W-:-:S03]  /*0530*/  I2FP.F32.S32 R15, R15 ;  /* 0x0000000f000f7245 */ /* 0x000fc60000201400 */
[----:B------:R-:W-:Y:S02]  /*0540*/  FADD R28, -R28, R13 ;  /* 0x0000000d1c1c7221 */ /* 0x000fe40000000100 */
[----:B------:R-:W-:Y:S02]  /*0550*/  FADD R15, -R15, R12 ;  /* 0x0000000c0f0f7221 */ /* 0x000fe40000000100 */
[----:B0-----:R-:W-:Y:S02]  /*0560*/  FADD R6, -R28, 1 ;  /* 0x3f8000001c067421 */ /* 0x001fe40000000100 */
[C---:B------:R-:W-:Y:S02]  /*0570*/  FADD R7, -R15.reuse, 1 ;  /* 0x3f8000000f077421 */ /* 0x040fe40000000100 */
[-C--:B------:R-:W-:Y:S02]  /*0580*/  FMUL R5, R15, R6.reuse ;  /* 0x000000060f057220 */ /* 0x080fe40000400000 */
[----:B------:R-:W-:Y:S01]  /*0590*/  FMUL R4, R7, R6 ;  /* 0x0000000607047220 */ /* 0x000fe20000400000 */
[----:B-1----:R-:W-:Y:S01]  /*05a0*/  FMUL R2, R15, R28 ;  /* 0x0000001c0f027220 */ /* 0x002fe20000400000 */
[----:B------:R-:W-:Y:S01]  /*05b0*/  IMAD R11, R11, UR6, R10 ;  /* 0x000000060b0b7c24 */ /* 0x000fe2000f8e020a */
[----:B--2---:R-:W-:-:S02]  /*05c0*/  I2FP.F32.U32 R3, R0 ;  /* 0x0000000000037245 */ /* 0x004fc40000201000 */
[----:B----4-:R-:W-:Y:S01]  /*05d0*/  I2FP.F32.U32 R12, R19 ;  /* 0x00000013000c7245 */ /* 0x010fe20000201000 */
[----:B------:R-:W-:Y:S01]  /*05e0*/  FMUL R0, R28, R7 ;  /* 0x000000071c007220 */ /* 0x000fe20000400000 */
[----:B-----5:R-:W-:-:S03]  /*05f0*/  I2FP.F32.U32 R16, R16 ;  /* 0x0000001000107245 */ /* 0x020fc60000201000 */
[----:B------:R-:W-:Y:S01]  /*0600*/  FMUL R9, R5, R12 ;  /* 0x0000000c05097220 */ /* 0x000fe20000400000 */
[----:B---3--:R-:W-:-:S03]  /*0610*/  I2FP.F32.U32 R7, R18 ;  /* 0x0000001200077245 */ /* 0x008fc60000201000 */
[----:B------:R-:W-:Y:S01]  /*0620*/  FFMA R3, R4, R3, R9 ;  /* 0x0000000304037223 */ /* 0x000fe20000000009 */
[----:B------:R-:W-:Y:S01]  /*0630*/  FMUL R9, R5, R16 ;  /* 0x0000001005097220 */ /* 0x000fe20000400000 */
[----:B------:R-:W-:-:S03]  /*0640*/  I2FP.F32.U32 R22, R22 ;  /* 0x0000001600167245 */ /* 0x000fc60000201000 */
[----:B------:R-:W-:Y:S01]  /*0650*/  FFMA R7, R4, R7, R9 ;  /* 0x0000000704077223 */ /* 0x000fe20000000009 */
[----:B------:R-:W-:Y:S01]  /*0660*/  I2FP.F32.U32 R23, R23 ;  /* 0x0000001700177245 */ /* 0x000fe20000201000 */
[----:B------:R-:W-:Y:S01]  /*0670*/  FMUL R9, R5, R22 ;  /* 0x0000001605097220 */ /* 0x000fe20000400000 */
[----:B------:R-:W-:Y:S02]  /*0680*/  I2FP.F32.U32 R5, R24 ;  /* 0x0000001800057245 */ /* 0x000fe40000201000 */
[----:B------:R-:W-:Y:S01]  /*0690*/  I2FP.F32.U32 R14, R14 ;  /* 0x0000000e000e7245 */ /* 0x000fe20000201000 */
[----:B------:R-:W-:Y:S02]  /*06a0*/  FFMA R23, R0, R23, R7 ;  /* 0x0000001700177223 */ /* 0x000fe40000000007 */
[----:B------:R-:W0:Y:S01]  /*06b0*/  LDC.64 R6, c[0x0][0x388] ;  /* 0x0000e200ff067b82 */ /* 0x000e220000000a00 */
[----:B------:R-:W-:Y:S01]  /*06c0*/  I2FP.F32.U32 R25, R25 ;  /* 0x0000001900197245 */ /* 0x000fe20000201000 */
[----:B------:R-:W-:Y:S01]  /*06d0*/  FFMA R5, R4, R5, R9 ;  /* 0x0000000504057223 */ /* 0x000fe20000000009 */
[----:B------:R-:W-:Y:S01]  /*06e0*/  FFMA R3, R0, R14, R3 ;  /* 0x0000000e00037223 */ /* 0x000fe20000000003 */
[----:B------:R-:W-:-:S02]  /*06f0*/  I2FP.F32.U32 R21, R21 ;  /* 0x0000001500157245 */ /* 0x000fc40000201000 */
[----:B------:R-:W-:Y:S01]  /*0700*/  FFMA R25, R0, R25, R5 ;  /* 0x0000001900197223 */ /* 0x000fe20000000005 */
[----:B------:R-:W-:Y:S02]  /*0710*/  I2FP.F32.U32 R26, R26 ;  /* 0x0000001a001a7245 */ /* 0x000fe40000201000 */
[C---:B------:R-:W-:Y:S01]  /*0720*/  FFMA R3, R2.reuse, R21, R3 ;  /* 0x0000001502037223 */ /* 0x040fe20000000003 */
[----:B------:R-:W-:Y:S02]  /*0730*/  I2FP.F32.U32 R20, R20 ;  /* 0x0000001400147245 */ /* 0x000fe40000201000 */
[----:B------:R-:W-:-:S03]  /*0740*/  FFMA R25, R2, R26, R25 ;  /* 0x0000001a02197223 */ /* 0x000fc60000000019 */
[----:B------:R-:W-:Y:S01]  /*0750*/  FFMA R20, R2, R20, R23 ;  /* 0x0000001402147223 */ /* 0x000fe20000000017 */
[----:B------:R-:W1:Y:S08]  /*0760*/  F2I.U32.TRUNC.NTZ R3, R3 ;  /* 0x0000000300037305 */ /* 0x000e70000020f000 */
[----:B------:R-:W2:Y:S08]  /*0770*/  F2I.U32.TRUNC.NTZ R5, R20 ;  /* 0x0000001400057305 */ /* 0x000eb0000020f000 */
[----:B------:R-:W3:Y:S01]  /*0780*/  F2I.U32.TRUNC.NTZ R25, R25 ;  /* 0x0000001900197305 */ /* 0x000ee2000020f000 */
[----:B0-----:R-:W-:-:S05]  /*0790*/  IMAD.WIDE R6, R11, 0x3, R6 ;  /* 0x000000030b067825 */ /* 0x001fca00078e0206 */
[----:B-1----:R-:W-:Y:S04]  /*07a0*/  STG.E.U8 desc[UR4][R6.64], R3 ;  /* 0x0000000306007986 */ /* 0x002fe8000c101104 */
[----:B--2---:R-:W-:Y:S04]  /*07b0*/  STG.E.U8 desc[UR4][R6.64+0x1], R5 ;  /* 0x0000010506007986 */ /* 0x004fe8000c101104 */
[----:B---3--:R-:W-:Y:S01]  /*07c0*/  STG.E.U8 desc[UR4][R6.64+0x2], R25 ;  /* 0x0000021906007986 */ /* 0x008fe2000c101104 */
[----:B------:R-:W-:Y:S05]  /*07d0*/  EXIT ;  /* 0x000000000000794d */ /* 0x000fea0003800000 */
        .weak           $__internal_1_$__cuda_sm3x_div_rn_noftz_f32_slowpath
        .type           $__internal_1_$__cuda_sm3x_div_rn_noftz_f32_slowpath,@function
        .size           $__internal_1_$__cuda_sm3x_div_rn_noftz_f32_slowpath,(.L_x_44 - $__internal_1_$__cuda_sm3x_div_rn_noftz_f32_slowpath)
$__internal_1_$__cuda_sm3x_div_rn_noftz_f32_slowpath:
[----:B------:R-:W-:Y:S01]  /*07e0*/  SHF.R.U32.HI R5, RZ, 0x17, R3 ;  /* 0x00000017ff057819 */ /* 0x000fe20000011603 */
[----:B------:R-:W-:Y:S01]  /*07f0*/  BSSY.RECONVERGENT B1, `(.L_x_31) ;  /* 0x0000062000017945 */ /* 0x000fe20003800200 */
[----:B------:R-:W-:Y:S02]  /*0800*/  SHF.R.U32.HI R4, RZ, 0x17, R0 ;  /* 0x00000017ff047819 */ /* 0x000fe40000011600 */
[----:B------:R-:W-:Y:S02]  /*0810*/  LOP3.LUT R14, R5, 0xff, RZ, 0xc0, !PT ;  /* 0x000000ff050e7812 */ /* 0x000fe400078ec0ff */
[----:B------:R-:W-:-:S03]  /*0820*/  LOP3.LUT R8, R4, 0xff, RZ, 0xc0, !PT ;  /* 0x000000ff04087812 */ /* 0x000fc600078ec0ff */
[----:B------:R-:W-:Y:S02]  /*0830*/  VIADD R6, R14, 0xffffffff ;  /* 0xffffffff0e067836 */ /* 0x000fe40000000000 */
[----:B------:R-:W-:-:S03]  /*0840*/  VIADD R5, R8, 0xffffffff ;  /* 0xffffffff08057836 */ /* 0x000fc60000000000 */
        /* <DEDUP_REMOVED lines=20> */
[----:B------:R-:W-:Y:S02]  /*0990*/  ISETP.GE.AND P0, PT, R5, RZ, PT ;  /* 0x000000ff0500720c */ /* 0x000fe40003f06270 */
[----:B------:R-:W-:-:S11]  /*09a0*/  ISETP.GE.AND P1, PT, R6, RZ, PT ;  /* 0x000000ff0600720c */ /* 0x000fd60003f26270 */
[----:B------:R-:W-:Y:S02]  /*09b0*/  @P0 IMAD.MOV.U32 R4, RZ, RZ, RZ ;  /* 0x000000ffff040224 */ /* 0x000fe400078e00ff */
[----:B------:R-:W-:Y:S01]  /*09c0*/  @!P0 FFMA R0, R0, 1.84467440737095516160e+19, RZ ;  /* 0x5f80000000008823 */ /* 0x000fe200000000ff */
[----:B------:R-:W-:Y:S02]  /*09d0*/  @!P0 IMAD.MOV.U32 R4, RZ, RZ, -0x40 ;  /* 0xffffffc0ff048424 */ /* 0x000fe400078e00ff */
[----:B------:R-:W-:Y:S02]  /*09e0*/  @!P1 FFMA R3, R3, 1.84467440737095516160e+19, RZ ;  /* 0x5f80000003039823 */ /* 0x000fe400000000ff */
[----:B------:R-:W-:-:S07]  /*09f0*/  @!P1 VIADD R4, R4, 0x40 ;  /* 0x0000004004049836 */ /* 0x000fce0000000000 */
.L_x_32:
[----:B------:R-:W-:Y:S01]  /*0a00*/  LEA R6, R14, 0xc0800000, 0x17 ;  /* 0xc08000000e067811 */ /* 0x000fe200078eb8ff */
[----:B------:R-:W-:Y:S03]  /*0a10*/  BSSY.RECONVERGENT B2, `(.L_x_37) ;  /* 0x0000036000027945 */ /* 0x000fe60003800200 */
[----:B------:R-:W-:Y:S01]  /*0a20*/  IADD3 R6, PT, PT, -R6, R3, RZ ;  /* 0x0000000306067210 */ /* 0x000fe20007ffe1ff */
[----:B------:R-:W-:-:S03]  /*0a30*/  VIADD R3, R8, 0xffffff81 ;  /* 0xffffff8108037836 */ /* 0x000fc60000000000 */
[----:B------:R-:W0:Y:S01]  /*0a40*/  MUFU.RCP R5, R6 ;  /* 0x0000000600057308 */ /* 0x000e220000001000 */
[----:B------:R-:W-:Y:S01]  /*0a50*/  FADD.FTZ R7, -R6, -RZ ;  /* 0x800000ff06077221 */ /* 0x000fe20000010100 */
[----:B------:R-:W-:-:S03]  /*0a60*/  IMAD R0, R3, -0x800000, R0 ;  /* 0xff80000003007824 */ /* 0x000fc600078e0200 */
[----:B0-----:R-:W-:-:S04]  /*0a70*/  FFMA R8, R5, R7, 1 ;  /* 0x3f80000005087423 */ /* 0x001fc80000000007 */
[----:B------:R-:W-:-:S04]  /*0a80*/  FFMA R16, R5, R8, R5 ;  /* 0x0000000805107223 */ /* 0x000fc80000000005 */
[----:B------:R-:W-:-:S04]  /*0a90*/  FFMA R5, R0, R16, RZ ;  /* 0x0000001000057223 */ /* 0x000fc800000000ff */
[----:B------:R-:W-:-:S04]  /*0aa0*/  FFMA R8, R7, R5, R0 ;  /* 0x0000000507087223 */ /* 0x000fc80000000000 */
[----:B------:R-:W-:Y:S01]  /*0ab0*/  FFMA R9, R16, R8, R5 ;  /* 0x0000000810097223 */ /* 0x000fe20000000005 */
[----:B------:R-:W-:-:S03]  /*0ac0*/  IADD3 R5, PT, PT, R3, 0x7f, -R14 ;  /* 0x0000007f03057810 */ /* 0x000fc60007ffe80e */
[----:B------:R-:W-:Y:S02]  /*0ad0*/  FFMA R8, R7, R9, R0 ;  /* 0x0000000907087223 */ /* 0x000fe40000000000 */
[----:B------:R-:W-:Y:S02]  /*0ae0*/  IMAD.IADD R5, R5, 0x1, R4 ;  /* 0x0000000105057824 */ /* 0x000fe400078e0204 */
[----:B------:R-:W-:-:S05]  /*0af0*/  FFMA R0, R16, R8, R9 ;  /* 0x0000000810007223 */ /* 0x000fca0000000009 */
[----:B------:R-:W-:-:S04]  /*0b00*/  SHF.R.U32.HI R3, RZ, 0x17, R0 ;  /* 0x00000017ff037819 */ /* 0x000fc80000011600 */
[----:B------:R-:W-:-:S05]  /*0b10*/  LOP3.LUT R3, R3, 0xff, RZ, 0xc0, !PT ;  /* 0x000000ff03037812 */ /* 0x000fca00078ec0ff */
[----:B------:R-:W-:-:S05]  /*0b20*/  IMAD.IADD R7, R3, 0x1, R5 ;  /* 0x0000000103077824 */ /* 0x000fca00078e0205 */
[----:B------:R-:W-:-:S04]  /*0b30*/  IADD3 R3, PT, PT, R7, -0x1, RZ ;  /* 0xffffffff07037810 */ /* 0x000fc80007ffe0ff */
        /* <DEDUP_REMOVED lines=9> */
[CCC-:B------:R-:W-:Y:S01]  /*0bd0*/  FFMA.RZ R3, R16.reuse, R8.reuse, R9.reuse ;  /* 0x0000000810037223 */ /* 0x1c0fe2000000c009 */
[C---:B------:R-:W-:Y:S02]  /*0be0*/  VIADD R6, R7.reuse, 0x20 ;  /* 0x0000002007067836 */ /* 0x040fe40000000000 */
[CCC-:B------:R-:W-:Y:S01]  /*0bf0*/  FFMA.RM R4, R16.reuse, R8.reuse, R9.reuse ;  /* 0x0000000810047223 */ /* 0x1c0fe20000004009 */
[----:B------:R-:W-:Y:S02]  /*0c00*/  ISETP.NE.AND P2, PT, R7, RZ, PT ;  /* 0x000000ff0700720c */ /* 0x000fe40003f45270 */
[----:B------:R-:W-:Y:S01]  /*0c10*/  LOP3.LUT R5, R3, 0x7fffff, RZ, 0xc0, !PT ;  /* 0x007fffff03057812 */ /* 0x000fe200078ec0ff */
[----:B------:R-:W-:Y:S01]  /*0c20*/  FFMA.RP R3, R16, R8, R9 ;  /* 0x0000000810037223 */ /* 0x000fe20000008009 */
[----:B------:R-:W-:Y:S01]  /*0c30*/  ISETP.NE.AND P1, PT, R7, RZ, PT ;  /* 0x000000ff0700720c */ /* 0x000fe20003f25270 */
        /* <DEDUP_REMOVED lines=11> */
[----:B------:R-:W-:-:S05]  /*0cf0*/  LOP3.LUT R3, R3, R4, RZ, 0xc0, !PT ;  /* 0x0000000403037212 */ /* 0x000fca00078ec0ff */
[----:B------:R-:W-:-:S05]  /*0d00*/  IMAD.IADD R3, R6, 0x1, R3 ;  /* 0x0000000106037824 */ /* 0x000fca00078e0203 */
[----:B------:R-:W-:Y:S01]  /*0d10*/  LOP3.LUT R0, R3, R0, RZ, 0xfc, !PT ;  /* 0x0000000003007212 */ /* 0x000fe200078efcff */
[----:B------:R-:W-:Y:S06]  /*0d20*/  BRA `(.L_x_40) ;  /* 0x0000000000107947 */ /* 0x000fec0003800000 */
.L_x_39:
[----:B------:R-:W-:-:S04]  /*0d30*/  LOP3.LUT R0, R0, 0x80000000, RZ, 0xc0, !PT ;  /* 0x8000000000007812 */ /* 0x000fc800078ec0ff */
[----:B------:R-:W-:Y:S01]  /*0d40*/  LOP3.LUT R0, R0, 0x7f800000, RZ, 0xfc, !PT ;  /* 0x7f80000000007812 */ /* 0x000fe200078efcff */
[----:B------:R-:W-:Y:S06]  /*0d50*/  BRA `(.L_x_40) ;  /* 0x0000000000047947 */ /* 0x000fec0003800000 */
.L_x_38:
[----:B------:R-:W-:-:S07]  /*0d60*/  LEA R0, R5, R0, 0x17 ;  /* 0x0000000005007211 */ /* 0x000fce00078eb8ff */
.L_x_40:
[----:B------:R-:W-:Y:S05]  /*0d70*/  BSYNC.RECONVERGENT B2 ;  /* 0x0000000000027941 */ /* 0x000fea0003800200 */
.L_x_37:
[----:B------:R-:W-:Y:S05]  /*0d80*/  BRA `(.L_x_41) ;  /* 0x0000000000207947 */ /* 0x000fea0003800000 */
.L_x_36:
[----:B------:R-:W-:-:S04]  /*0d90*/  LOP3.LUT R0, R3, 0x80000000, R0, 0x48, !PT ;  /* 0x8000000003007812 */ /* 0x000fc800078e4800 */
[----:B------:R-:W-:Y:S01]  /*0da0*/  LOP3.LUT R0, R0, 0x7f800000, RZ, 0xfc, !PT ;  /* 0x7f80000000007812 */ /* 0x000fe200078efcff */
[----:B------:R-:W-:Y:S06]  /*0db0*/  BRA `(.L_x_41) ;  /* 0x0000000000147947 */ /* 0x000fec0003800000 */
.L_x_35:
[----:B------:R-:W-:Y:S01]  /*0dc0*/  LOP3.LUT R0, R3, 0x80000000, R0, 0x48, !PT ;  /* 0x8000000003007812 */ /* 0x000fe200078e4800 */
[----:B------:R-:W-:Y:S06]  /*0dd0*/  BRA `(.L_x_41) ;  /* 0x00000000000c7947 */ /* 0x000fec0003800000 */
.L_x_34:
[----:B------:R-:W0:Y:S01]  /*0de0*/  MUFU.RSQ R0, -QNAN ;  /* 0xffc0000000007908 */ /* 0x000e220000001400 */
[----:B------:R-:W-:Y:S05]  /*0df0*/  BRA `(.L_x_41) ;  /* 0x0000000000047947 */ /* 0x000fea0003800000 */
.L_x_33:
[----:B------:R-:W-:-:S07]  /*0e00*/  FADD.FTZ R0, R0, R3 ;  /* 0x0000000300007221 */ /* 0x000fce0000010000 */
.L_x_41:
[----:B------:R-:W-:Y:S05]  /*0e10*/  BSYNC.RECONVERGENT B1 ;  /* 0x0000000000017941 */ /* 0x000fea0003800200 */
.L_x_31:
[----:B------:R-:W-:-:S04]  /*0e20*/  IMAD.MOV.U32 R3, RZ, RZ, 0x0 ;  /* 0x00000000ff037424 */ /* 0x000fc800078e00ff */
[----:B0-----:R-:W-:Y:S05]  /*0e30*/  RET.REL.NODEC R2 `(_Z12resizeKernelP6uchar3S0_iiii) ;  /* 0xfffffff002707950 */ /* 0x001fea0003c3ffff */
.L_x_42:
        /* <DEDUP_REMOVED lines=12> */
.L_x_44:


//--------------------- .nv.shared.reserved.0     --------------------------
	.section	.nv.shared.reserved.0,"aw",@nobits
	.weak		__nv_reservedSMEM_offset_0_alias
	.size		__nv_reservedSMEM_offset_0_alias, 0, 64
	.other		__nv_reservedSMEM_offset_0_alias,@"STO_CUDA_RESERVED_SHARED STV_DEFAULT"
__nv_reservedSMEM_offset_0_alias:
	.zero		0
	.zero		64


//--------------------- .nv.constant0._Z21batchPreprocessKernelP6uchar3PfPiS2_S2_S2_S2_S2_S2_S2_iiiii --------------------------
	.section	.nv.constant0._Z21batchPreprocessKernelP6uchar3PfPiS2_S2_S2_S2_S2_S2_S2_iiiii,"a",@progbits
	.sectionflags	@""
	.align	4
.nv.constant0._Z21batchPreprocessKernelP6uchar3PfPiS2_S2_S2_S2_S2_S2_S2_iiiii:
	.zero		996


//--------------------- .nv.constant0._Z14bgrToRgbKernelP6uchar3S0_ii --------------------------
	.section	.nv.constant0._Z14bgrToRgbKernelP6uchar3S0_ii,"a",@progbits
	.sectionflags	@""
	.align	4
.nv.constant0._Z14bgrToRgbKernelP6uchar3S0_ii:
	.zero		920


//--------------------- .nv.constant0._Z14padImageKernelPfS_iiiiiif --------------------------
	.section	.nv.constant0._Z14padImageKernelPfS_iiiiiif,"a",@progbits
	.sectionflags	@""
	.align	4
.nv.constant0._Z14padImageKernelPfS_iiiiiif:
	.zero		940


//--------------------- .nv.constant0._Z14hwcToChwKernelPfS_ii --------------------------
	.section	.nv.constant0._Z14hwcToChwKernelPfS_ii,"a",@progbits
	.sectionflags	@""
	.align	4
.nv.constant0._Z14hwcToChwKernelPfS_ii:
	.zero		920


//--------------------- .nv.constant0._Z15normalizeKernelP6uchar3Pfiif --------------------------
	.section	.nv.constant0._Z15normalizeKernelP6uchar3Pfiif,"a",@progbits
	.sectionflags	@""
	.align	4
.nv.constant0._Z15normalizeKernelP6uchar3Pfiif:
	.zero		924


//--------------------- .nv.constant0._Z12resizeKernelP6uchar3S0_iiii --------------------------
	.section	.nv.constant0._Z12resizeKernelP6uchar3S0_iiii,"a",@progbits
	.sectionflags	@""
	.align	4
.nv.constant0._Z12resizeKernelP6uchar3S0_iiii:
	.zero		928


//--------------------- SYMBOLS --------------------------

	.type		.nv.reservedSmem.offset0,@object
	.size		.nv.reservedSmem.offset0,0x4
